// auto-generated by cutlass_sweep.gemm — config: {"arch": "sm_100", "cluster_m": 1, "cluster_n": 1, "dtype": "e5m2", "dtype_b": "e5m2", "layout": "nt", "stages": 0, "tile_k": 64, "tile_m": 64, "tile_n": 64}
#include "cutlass/cutlass.h"
#include "cutlass/gemm/collective/collective_builder.hpp"
#include "cutlass/gemm/device/gemm_universal_adapter.h"
#include "cutlass/gemm/kernel/gemm_universal.hpp"
#include "cutlass/epilogue/collective/collective_builder.hpp"

using ElemA = cutlass::float_e5m2_t;
using ElemB = cutlass::float_e5m2_t;
using ElemCD = cutlass::float_e5m2_t;
using Acc  = float;
using TileShape    = cute::Shape<cute::_64, cute::_64, cute::_64>;
using ClusterShape = cute::Shape<cute::_1, cute::_1, cute::_1>;

using CollectiveEpilogue = typename cutlass::epilogue::collective::CollectiveBuilder<
    cutlass::arch::Sm100, cutlass::arch::OpClassTensorOp,
    TileShape, ClusterShape,
    cutlass::epilogue::collective::EpilogueTileAuto,
    Acc, Acc,
    ElemCD, cutlass::layout::RowMajor, 128 / cutlass::sizeof_bits<ElemCD>::value,
    ElemCD, cutlass::layout::RowMajor, 128 / cutlass::sizeof_bits<ElemCD>::value,
    cutlass::epilogue::collective::EpilogueScheduleAuto
  >::CollectiveOp;

using CollectiveMainloop = typename cutlass::gemm::collective::CollectiveBuilder<
    cutlass::arch::Sm100, cutlass::arch::OpClassTensorOp,
    ElemA, cutlass::layout::RowMajor, 128 / cutlass::sizeof_bits<ElemA>::value,
    ElemB, cutlass::layout::ColumnMajor, 128 / cutlass::sizeof_bits<ElemB>::value,
    Acc,
    TileShape, ClusterShape,
    cutlass::gemm::collective::StageCountAutoCarveout<static_cast<int>(sizeof(typename CollectiveEpilogue::SharedStorage))>,
    cutlass::gemm::collective::KernelScheduleAuto
  >::CollectiveOp;

using GemmKernel = cutlass::gemm::kernel::GemmUniversal<
    cute::Shape<int,int,int,int>,
    CollectiveMainloop,
    CollectiveEpilogue
>;
using Gemm = cutlass::gemm::device::GemmUniversalAdapter<GemmKernel>;

// Force the device kernel symbol into the cubin without needing a host main.
auto* _anchor = &cutlass::device_kernel<GemmKernel>;


// ===== COMPILED SASS (sm_100a) =====

	.target	sm_100a

	.elftype	@"ET_EXEC"


//--------------------- .note.nv.tkinfo           --------------------------
	.section	.note.nv.tkinfo,"",@"SHT_NOTE"
	.sectionflags	@"SHF_NOTE_NV_TKINFO"
	.tkinfo
        /*0018*/ 	.word	0x00000002
        /*0030*/ 	.string	""
        /*0030*/ 	.string	"ptxas"
        /*0030*/ 	.string	"Cuda compilation tools, release 13.0, V13.0.88"
        /*0030*/ 	.string	"Build cuda_13.0.r13.0/compiler.36424714_0"
        /*0030*/ 	.string	"-arch sm_100a -m 64 "



//--------------------- .note.nv.cuinfo           --------------------------
	.section	.note.nv.cuinfo,"",@"SHT_NOTE"
	.sectionflags	@"SHF_NOTE_NV_CUINFO"
        /*0018*/ 	.short	0x0002
        /*001a*/ 	.short	0x0064
        /*001c*/ 	.short	0x0082
	.zero		2


//--------------------- .nv.info                  --------------------------
	.section	.nv.info,"",@"SHT_CUDA_INFO"
	.align	4


	//----- nvinfo : EIATTR_REGCOUNT
	.align		4
        /*0000*/ 	.byte	0x04, 0x2f
        /*0002*/ 	.short	(.L_19 - .L_18)
	.align		4
.L_18:
        /*0004*/ 	.word	index@(_ZN7cutlass13device_kernelINS_4gemm6kernel13GemmUniversalIN4cute5tupleIJiiiiEEENS1_10collective13CollectiveMmaINS1_35MainloopSm100TmaUmmaWarpSpecializedILi27ELi2ELi4ENS5_IJNS4_1CILi1EEESB_SB_EEEEENS5_IJNSA_ILi64EEESE_SE_EEENS_12float_e5m2_tENS5_IJlSB_lEEESG_SH_NS4_8TiledMMAINS4_8MMA_AtomIJNS4_10MMA_TraitsINS4_19SM100_MMA_F8F6F4_SSEJSG_SG_fSE_SE_NS4_17integral_constantINS4_4UMMA5MajorELSO_0EEESP_NSM_INSN_7ScaleInELSQ_0EEESR_EEEEEENS4_6LayoutISC_NS5_IJNSA_ILi0EEESV_SV_EEEEENS5_IJNS4_10UnderscoreESY_SY_EEEEENS4_13SM90_TMA_LOADENS4_14ComposedLayoutINS4_7SwizzleILi2ELi4ELi3EEENS4_18smem_ptr_flag_bitsILi8EEENSU_INS5_IJNSA_ILi8EEESE_EEENS5_IJSE_SB_EEEEEEEvNS4_8identityES11_S1B_vS1C_EENS_8epilogue10collective18CollectiveEpilogueINS1E_23Sm100TmaWarpSpecializedILi1ELi1ELi32ELb0ELb0EEEJSF_NS5_IJNSU_ISE_SB_EES1J_EEESG_SH_SG_SH_NS1E_6fusion15FusionCallbacksIS1I_NS1L_17LinearCombinationISG_fSG_fLNS_15FloatRoundStyleE2EEESF_S1K_JEEENS4_5SM1004TMEM4LOAD26SM100_TMEM_LOAD_16dp32b32xES11_S1B_NS4_39AutoVectorizingCopyWithAssumedAlignmentILi128EEENS4_14SM90_TMA_STOREES1B_S1W_S1W_EEEvvEEEEvNT_6ParamsE)
        /*0008*/ 	.word	0x00000078


	//----- nvinfo : EIATTR_FRAME_SIZE
	.align		4
.L_19:
        /*000c*/ 	.byte	0x04, 0x11
        /*000e*/ 	.short	(.L_21 - .L_20)
	.align		4
.L_20:
        /*0010*/ 	.word	index@($__internal_2_$__cuda_sm10x_tcgen05_guardrail_trap_unallocated_columns_being_dealloced)
        /*0014*/ 	.word	0x00000000


	//----- nvinfo : EIATTR_FRAME_SIZE
	.align		4
.L_21:
        /*0018*/ 	.byte	0x04, 0x11
        /*001a*/ 	.short	(.L_23 - .L_22)
	.align		4
.L_22:
        /*001c*/ 	.word	index@($__internal_1_$__cuda_sm10x_tcgen05_guardrail_trap_phase_invalid_during_alloc)
        /*0020*/ 	.word	0x00000000


	//----- nvinfo : EIATTR_FRAME_SIZE
	.align		4
.L_23:
        /*0024*/ 	.byte	0x04, 0x11
        /*0026*/ 	.short	(.L_25 - .L_24)
	.align		4
.L_24:
        /*0028*/ 	.word	index@($__internal_0_$__cuda_sm10x_tcgen05_guardrail_trap_col_being_dealloced_not_returned_by_alloc)
        /*002c*/ 	.word	0x00000000


	//----- nvinfo : EIATTR_FRAME_SIZE
	.align		4
.L_25:
        /*0030*/ 	.byte	0x04, 0x11
        /*0032*/ 	.short	(.L_27 - .L_26)
	.align		4
.L_26:
        /*0034*/ 	.word	index@(_ZN7cutlass13device_kernelINS_4gemm6kernel13GemmUniversalIN4cute5tupleIJiiiiEEENS1_10collective13CollectiveMmaINS1_35MainloopSm100TmaUmmaWarpSpecializedILi27ELi2ELi4ENS5_IJNS4_1CILi1EEESB_SB_EEEEENS5_IJNSA_ILi64EEESE_SE_EEENS_12float_e5m2_tENS5_IJlSB_lEEESG_SH_NS4_8TiledMMAINS4_8MMA_AtomIJNS4_10MMA_TraitsINS4_19SM100_MMA_F8F6F4_SSEJSG_SG_fSE_SE_NS4_17integral_constantINS4_4UMMA5MajorELSO_0EEESP_NSM_INSN_7ScaleInELSQ_0EEESR_EEEEEENS4_6LayoutISC_NS5_IJNSA_ILi0EEESV_SV_EEEEENS5_IJNS4_10UnderscoreESY_SY_EEEEENS4_13SM90_TMA_LOADENS4_14ComposedLayoutINS4_7SwizzleILi2ELi4ELi3EEENS4_18smem_ptr_flag_bitsILi8EEENSU_INS5_IJNSA_ILi8EEESE_EEENS5_IJSE_SB_EEEEEEEvNS4_8identityES11_S1B_vS1C_EENS_8epilogue10collective18CollectiveEpilogueINS1E_23Sm100TmaWarpSpecializedILi1ELi1ELi32ELb0ELb0EEEJSF_NS5_IJNSU_ISE_SB_EES1J_EEESG_SH_SG_SH_NS1E_6fusion15FusionCallbacksIS1I_NS1L_17LinearCombinationISG_fSG_fLNS_15FloatRoundStyleE2EEESF_S1K_JEEENS4_5SM1004TMEM4LOAD26SM100_TMEM_LOAD_16dp32b32xES11_S1B_NS4_39AutoVectorizingCopyWithAssumedAlignmentILi128EEENS4_14SM90_TMA_STOREES1B_S1W_S1W_EEEvvEEEEvNT_6ParamsE)
        /*0038*/ 	.word	0x00000000


	//----- nvinfo : EIATTR_MIN_STACK_SIZE
	.align		4
.L_27:
        /*003c*/ 	.byte	0x04, 0x12
        /*003e*/ 	.short	(.L_29 - .L_28)
	.align		4
.L_28:
        /*0040*/ 	.word	index@(_ZN7cutlass13device_kernelINS_4gemm6kernel13GemmUniversalIN4cute5tupleIJiiiiEEENS1_10collective13CollectiveMmaINS1_35MainloopSm100TmaUmmaWarpSpecializedILi27ELi2ELi4ENS5_IJNS4_1CILi1EEESB_SB_EEEEENS5_IJNSA_ILi64EEESE_SE_EEENS_12float_e5m2_tENS5_IJlSB_lEEESG_SH_NS4_8TiledMMAINS4_8MMA_AtomIJNS4_10MMA_TraitsINS4_19SM100_MMA_F8F6F4_SSEJSG_SG_fSE_SE_NS4_17integral_constantINS4_4UMMA5MajorELSO_0EEESP_NSM_INSN_7ScaleInELSQ_0EEESR_EEEEEENS4_6LayoutISC_NS5_IJNSA_ILi0EEESV_SV_EEEEENS5_IJNS4_10UnderscoreESY_SY_EEEEENS4_13SM90_TMA_LOADENS4_14ComposedLayoutINS4_7SwizzleILi2ELi4ELi3EEENS4_18smem_ptr_flag_bitsILi8EEENSU_INS5_IJNSA_ILi8EEESE_EEENS5_IJSE_SB_EEEEEEEvNS4_8identityES11_S1B_vS1C_EENS_8epilogue10collective18CollectiveEpilogueINS1E_23Sm100TmaWarpSpecializedILi1ELi1ELi32ELb0ELb0EEEJSF_NS5_IJNSU_ISE_SB_EES1J_EEESG_SH_SG_SH_NS1E_6fusion15FusionCallbacksIS1I_NS1L_17LinearCombinationISG_fSG_fLNS_15FloatRoundStyleE2EEESF_S1K_JEEENS4_5SM1004TMEM4LOAD26SM100_TMEM_LOAD_16dp32b32xES11_S1B_NS4_39AutoVectorizingCopyWithAssumedAlignmentILi128EEENS4_14SM90_TMA_STOREES1B_S1W_S1W_EEEvvEEEEvNT_6ParamsE)
        /*0044*/ 	.word	0x00000000
.L_29:


//--------------------- .nv.compat                --------------------------
	.section	.nv.compat,"",@"SHT_CUDA_COMPAT_INFO"
	.align	4
        /*0000*/ 	.byte	0x02, 0x09, 0x01, 0x00, 0x02, 0x02, 0x02, 0x00, 0x02, 0x05, 0x05, 0x00, 0x03, 0x07, 0x01, 0x01
        /*0010*/ 	.byte	0x02, 0x03, 0x01, 0x00, 0x02, 0x06, 0x01, 0x00, 0x04, 0x0b, 0x08, 0x00, 0x09, 0x00, 0x00, 0x00
        /*0020*/ 	.byte	0x00, 0x00, 0x00, 0x00


//--------------------- .nv.info._ZN7cutlass13device_kernelINS_4gemm6kernel13GemmUniversalIN4cute5tupleIJiiiiEEENS1_10collective13CollectiveMmaINS1_35MainloopSm100TmaUmmaWarpSpecializedILi27ELi2ELi4ENS5_IJNS4_1CILi1EEESB_SB_EEEEENS5_IJNSA_ILi64EEESE_SE_EEENS_12float_e5m2_tENS5_IJlSB_lEEESG_SH_NS4_8TiledMMAINS4_8MMA_AtomIJNS4_10MMA_TraitsINS4_19SM100_MMA_F8F6F4_SSEJSG_SG_fSE_SE_NS4_17integral_constantINS4_4UMMA5MajorELSO_0EEESP_NSM_INSN_7ScaleInELSQ_0EEESR_EEEEEENS4_6LayoutISC_NS5_IJNSA_ILi0EEESV_SV_EEEEENS5_IJNS4_10UnderscoreESY_SY_EEEEENS4_13SM90_TMA_LOADENS4_14ComposedLayoutINS4_7SwizzleILi2ELi4ELi3EEENS4_18smem_ptr_flag_bitsILi8EEENSU_INS5_IJNSA_ILi8EEESE_EEENS5_IJSE_SB_EEEEEEEvNS4_8identityES11_S1B_vS1C_EENS_8epilogue10collective18CollectiveEpilogueINS1E_23Sm100TmaWarpSpecializedILi1ELi1ELi32ELb0ELb0EEEJSF_NS5_IJNSU_ISE_SB_EES1J_EEESG_SH_SG_SH_NS1E_6fusion15FusionCallbacksIS1I_NS1L_17LinearCombinationISG_fSG_fLNS_15FloatRoundStyleE2EEESF_S1K_JEEENS4_5SM1004TMEM4LOAD26SM100_TMEM_LOAD_16dp32b32xES11_S1B_NS4_39AutoVectorizingCopyWithAssumedAlignmentILi128EEENS4_14SM90_TMA_STOREES1B_S1W_S1W_EEEvvEEEEvNT_6ParamsE --------------------------
	.section	.nv.info._ZN7cutlass13device_kernelINS_4gemm6kernel13GemmUniversalIN4cute5tupleIJiiiiEEENS1_10collective13CollectiveMmaINS1_35MainloopSm100TmaUmmaWarpSpecializedILi27ELi2ELi4ENS5_IJNS4_1CILi1EEESB_SB_EEEEENS5_IJNSA_ILi64EEESE_SE_EEENS_12float_e5m2_tENS5_IJlSB_lEEESG_SH_NS4_8TiledMMAINS4_8MMA_AtomIJNS4_10MMA_TraitsINS4_19SM100_MMA_F8F6F4_SSEJSG_SG_fSE_SE_NS4_17integral_constantINS4_4UMMA5MajorELSO_0EEESP_NSM_INSN_7ScaleInELSQ_0EEESR_EEEEEENS4_6LayoutISC_NS5_IJNSA_ILi0EEESV_SV_EEEEENS5_IJNS4_10UnderscoreESY_SY_EEEEENS4_13SM90_TMA_LOADENS4_14ComposedLayoutINS4_7SwizzleILi2ELi4ELi3EEENS4_18smem_ptr_flag_bitsILi8EEENSU_INS5_IJNSA_ILi8EEESE_EEENS5_IJSE_SB_EEEEEEEvNS4_8identityES11_S1B_vS1C_EENS_8epilogue10collective18CollectiveEpilogueINS1E_23Sm100TmaWarpSpecializedILi1ELi1ELi32ELb0ELb0EEEJSF_NS5_IJNSU_ISE_SB_EES1J_EEESG_SH_SG_SH_NS1E_6fusion15FusionCallbacksIS1I_NS1L_17LinearCombinationISG_fSG_fLNS_15FloatRoundStyleE2EEESF_S1K_JEEENS4_5SM1004TMEM4LOAD26SM100_TMEM_LOAD_16dp32b32xES11_S1B_NS4_39AutoVectorizingCopyWithAssumedAlignmentILi128EEENS4_14SM90_TMA_STOREES1B_S1W_S1W_EEEvvEEEEvNT_6ParamsE,"",@"SHT_CUDA_INFO"
	.sectionflags	@""
	.align	4


	//----- nvinfo : EIATTR_CUDA_API_VERSION
	.align		4
        /*0000*/ 	.byte	0x04, 0x37
        /*0002*/ 	.short	(.L_31 - .L_30)
.L_30:
        /*0004*/ 	.word	0x00000082


	//----- nvinfo : EIATTR_KPARAM_INFO
	.align		4
.L_31:
        /*0008*/ 	.byte	0x04, 0x17
        /*000a*/ 	.short	(.L_33 - .L_32)
.L_32:
        /*000c*/ 	.word	0x00000000
        /*0010*/ 	.short	0x0000
        /*0012*/ 	.short	0x0000
        /*0014*/ 	.byte	0x00, 0xf0, 0x01, 0x20


	//----- nvinfo : EIATTR_AT_ENTRY_FRAGMENTS
	.align		4
.L_33:
        /*0018*/ 	.byte	0x04, 0x4f
        /*001a*/ 	.short	(.L_35 - .L_34)


	//   ....[0]....
.L_34:
        /*001c*/ 	.word	0x00000006


	//----- nvinfo : EIATTR_RESERVED_SMEM_USED
	.align		4
.L_35:
        /*0020*/ 	.byte	0x01, 0x41
	.zero		2


	//----- nvinfo : EIATTR_SPARSE_MMA_MASK
	.align		4
        /*0024*/ 	.byte	0x03, 0x50
        /*0026*/ 	.short	0x0000


	//----- nvinfo : EIATTR_TCGEN05_1CTA_USED
	.align		4
        /*0028*/ 	.byte	0x01, 0x51
	.zero		2


	//----- nvinfo : EIATTR_MAXREG_COUNT
	.align		4
        /*002c*/ 	.byte	0x03, 0x1b
        /*002e*/ 	.short	0x00ff


	//----- nvinfo : EIATTR_NUM_BARRIERS
	.align		4
        /*0030*/ 	.byte	0x02, 0x4c
        /*0032*/ 	.byte	0x07
	.zero		1


	//----- nvinfo : EIATTR_EXTERNS
	.align		4
        /*0034*/ 	.byte	0x04, 0x0f
        /*0036*/ 	.short	(.L_37 - .L_36)


	//   ....[0]....
	.align		4
.L_36:
        /*0038*/ 	.word	index@(__assertfail)


	//----- nvinfo : EIATTR_MERCURY_ISA_VERSION
	.align		4
.L_37:
        /*003c*/ 	.byte	0x03, 0x5f
        /*003e*/ 	.short	0x0101


	//----- nvinfo : EIATTR_INT_WARP_WIDE_INSTR_OFFSETS
	.align		4
        /*0040*/ 	.byte	0x04, 0x31
        /*0042*/ 	.short	(.L_39 - .L_38)


	//   ....[0]....
.L_38:
        /*0044*/ 	.word	0x00002070


	//   ....[1]....
        /*0048*/ 	.word	0x00004730


	//   ....[2]....
        /*004c*/ 	.word	0x00004750


	//   ....[3]....
        /*0050*/ 	.word	0x00004780


	//   ....[4]....
        /*0054*/ 	.word	0x00005190


	//   ....[5]....
        /*0058*/ 	.word	0x00005280


	//----- nvinfo : EIATTR_COOP_GROUP_MASK_REGIDS
	.align		4
.L_39:
        /*005c*/ 	.byte	0x04, 0x29
        /*005e*/ 	.short	(.L_41 - .L_40)


	//   ....[0]....
.L_40:
        /*0060*/ 	.word	0xffffffff


	//   ....[1]....
        /*0064*/ 	.word	0xffffffff


	//   ....[2]....
        /*0068*/ 	.word	0xffffffff


	//   ....[3]....
        /*006c*/ 	.word	0xffffffff


	//   ....[4]....
        /*0070*/ 	.word	0xffffffff


	//   ....[5]....
        /*0074*/ 	.word	0xffffffff


	//   ....[6]....
        /*0078*/ 	.word	0xffffffff


	//   ....[7]....
        /*007c*/ 	.word	0xffffffff


	//   ....[8]....
        /*0080*/ 	.word	0xffffffff


	//   ....[9]....
        /*0084*/ 	.word	0xffffffff


	//   ....[10]....
        /*0088*/ 	.word	0xffffffff


	//   ....[11]....
        /*008c*/ 	.word	0xffffffff


	//   ....[12]....
        /*0090*/ 	.word	0xffffffff


	//----- nvinfo : EIATTR_COOP_GROUP_INSTR_OFFSETS
	.align		4
.L_41:
        /*0094*/ 	.byte	0x04, 0x28
        /*0096*/ 	.short	(.L_43 - .L_42)


	//   ....[0]....
.L_42:
        /*0098*/ 	.word	0x00000090


	//   ....[1]....
        /*009c*/ 	.word	0x000004d0


	//   ....[2]....
        /*00a0*/ 	.word	0x00000950


	//   ....[3]....
        /*00a4*/ 	.word	0x00000a90


	//   ....[4]....
        /*00a8*/ 	.word	0x00000b90


	//   ....[5]....
        /*00ac*/ 	.word	0x00000d00


	//   ....[6]....
        /*00b0*/ 	.word	0x00000ea0


	//   ....[7]....
        /*00b4*/ 	.word	0x00001f50


	//   ....[8]....
        /*00b8*/ 	.word	0x00003a20


	//   ....[9]....
        /*00bc*/ 	.word	0x00003c30


	//   ....[10]....
        /*00c0*/ 	.word	0x00003c60


	//   ....[11]....
        /*00c4*/ 	.word	0x00004610


	//   ....[12]....
        /*00c8*/ 	.word	0x00004840


	//----- nvinfo : EIATTR_VRC_CTA_INIT_COUNT
	.align		4
.L_43:
        /*00cc*/ 	.byte	0x02, 0x4a
        /*00ce*/ 	.byte	0x80
	.zero		1


	//----- nvinfo : EIATTR_SYSCALL_OFFSETS
	.align		4
        /*00d0*/ 	.byte	0x04, 0x46
        /*00d2*/ 	.short	(.L_45 - .L_44)


	//   ....[0]....
.L_44:
        /*00d4*/ 	.word	0x00005ca0


	//   ....[1]....
        /*00d8*/ 	.word	0x00005de0


	//   ....[2]....
        /*00dc*/ 	.word	0x00006540


	//----- nvinfo : EIATTR_MBARRIER_INSTR_OFFSETS
	.align		4
.L_45:
        /*00e0*/ 	.byte	0x04, 0x39
        /*00e2*/ 	.short	(.L_47 - .L_46)


	//   ....[0]....
.L_46:
        /*00e4*/ 	.word	0x000005d0
        /*00e8*/ 	.word	0x000000ff
        /*00ec*/ 	.word	0x00000000
        /*00f0*/ 	.short	0x0100
        /*00f2*/ 	.byte	0x05
	.zero		1


	//   ....[1]....
        /*00f4*/ 	.word	0x000005e0
        /*00f8*/ 	.word	0x000000ff
        /*00fc*/ 	.word	0x000000d8
        /*0100*/ 	.short	0x0100
        /*0102*/ 	.byte	0x05
	.zero		1


	//   ....[2]....
        /*0104*/ 	.word	0x000005f0
        /*0108*/ 	.word	0x000000ff
        /*010c*/ 	.word	0x00000008
        /*0110*/ 	.short	0x0100
        /*0112*/ 	.byte	0x05
	.zero		1


	//   ....[3]....
        /*0114*/ 	.word	0x00000600
        /*0118*/ 	.word	0x000000ff
        /*011c*/ 	.word	0x000000e0
        /*0120*/ 	.short	0x0100
        /*0122*/ 	.byte	0x05
	.zero		1


	//   ....[4]....
        /*0124*/ 	.word	0x00000610
        /*0128*/ 	.word	0x000000ff
        /*012c*/ 	.word	0x00000010
        /*0130*/ 	.short	0x0100
        /*0132*/ 	.byte	0x05
	.zero		1


	//   ....[5]....
        /*0134*/ 	.word	0x00000620
        /*0138*/ 	.word	0x000000ff
        /*013c*/ 	.word	0x000000e8
        /*0140*/ 	.short	0x0100
        /*0142*/ 	.byte	0x05
	.zero		1


	//   ....[6]....
        /*0144*/ 	.word	0x00000630
        /*0148*/ 	.word	0x000000ff
        /*014c*/ 	.word	0x00000018
        /*0150*/ 	.short	0x0100
        /*0152*/ 	.byte	0x05
	.zero		1


	//   ....[7]....
        /*0154*/ 	.word	0x00000640
        /*0158*/ 	.word	0x000000ff
        /*015c*/ 	.word	0x000000f0
        /*0160*/ 	.short	0x0100
        /*0162*/ 	.byte	0x05
	.zero		1


	//   ....[8]....
        /*0164*/ 	.word	0x00000650
        /*0168*/ 	.word	0x000000ff
        /*016c*/ 	.word	0x00000020
        /*0170*/ 	.short	0x0100
        /*0172*/ 	.byte	0x05
	.zero		1


	//   ....[9]....
        /*0174*/ 	.word	0x00000660
        /*0178*/ 	.word	0x000000ff
        /*017c*/ 	.word	0x000000f8
        /*0180*/ 	.short	0x0100
        /*0182*/ 	.byte	0x05
	.zero		1


	//   ....[10]....
        /*0184*/ 	.word	0x00000670
        /*0188*/ 	.word	0x000000ff
        /*018c*/ 	.word	0x00000028
        /*0190*/ 	.short	0x0100
        /*0192*/ 	.byte	0x05
	.zero		1


	//   ....[11]....
        /*0194*/ 	.word	0x00000680
        /*0198*/ 	.word	0x000000ff
        /*019c*/ 	.word	0x00000100
        /*01a0*/ 	.short	0x0100
        /*01a2*/ 	.byte	0x05
	.zero		1


	//   ....[12]....
        /*01a4*/ 	.word	0x00000690
        /*01a8*/ 	.word	0x000000ff
        /*01ac*/ 	.word	0x00000030
        /*01b0*/ 	.short	0x0100
        /*01b2*/ 	.byte	0x05
	.zero		1


	//   ....[13]....
        /*01b4*/ 	.word	0x000006a0
        /*01b8*/ 	.word	0x000000ff
        /*01bc*/ 	.word	0x00000108
        /*01c0*/ 	.short	0x0100
        /*01c2*/ 	.byte	0x05
	.zero		1


	//   ....[14]....
        /*01c4*/ 	.word	0x000006b0
        /*01c8*/ 	.word	0x000000ff
        /*01cc*/ 	.word	0x00000038
        /*01d0*/ 	.short	0x0100
        /*01d2*/ 	.byte	0x05
	.zero		1


	//   ....[15]....
        /*01d4*/ 	.word	0x000006c0
        /*01d8*/ 	.word	0x000000ff
        /*01dc*/ 	.word	0x00000110
        /*01e0*/ 	.short	0x0100
        /*01e2*/ 	.byte	0x05
	.zero		1


	//   ....[16]....
        /*01e4*/ 	.word	0x000006d0
        /*01e8*/ 	.word	0x000000ff
        /*01ec*/ 	.word	0x00000040
        /*01f0*/ 	.short	0x0100
        /*01f2*/ 	.byte	0x05
	.zero		1


	//   ....[17]....
        /*01f4*/ 	.word	0x000006e0
        /*01f8*/ 	.word	0x000000ff
        /*01fc*/ 	.word	0x00000118
        /*0200*/ 	.short	0x0100
        /*0202*/ 	.byte	0x05
	.zero		1


	//   ....[18]....
        /*0204*/ 	.word	0x000006f0
        /*0208*/ 	.word	0x000000ff
        /*020c*/ 	.word	0x00000048
        /*0210*/ 	.short	0x0100
        /*0212*/ 	.byte	0x05
	.zero		1


	//   ....[19]....
        /*0214*/ 	.word	0x00000700
        /*0218*/ 	.word	0x000000ff
        /*021c*/ 	.word	0x00000120
        /*0220*/ 	.short	0x0100
        /*0222*/ 	.byte	0x05
	.zero		1


	//   ....[20]....
        /*0224*/ 	.word	0x00000710
        /*0228*/ 	.word	0x000000ff
        /*022c*/ 	.word	0x00000050
        /*0230*/ 	.short	0x0100
        /*0232*/ 	.byte	0x05
	.zero		1


	//   ....[21]....
        /*0234*/ 	.word	0x00000720
        /*0238*/ 	.word	0x000000ff
        /*023c*/ 	.word	0x00000128
        /*0240*/ 	.short	0x0100
        /*0242*/ 	.byte	0x05
	.zero		1


	//   ....[22]....
        /*0244*/ 	.word	0x00000730
        /*0248*/ 	.word	0x000000ff
        /*024c*/ 	.word	0x00000058
        /*0250*/ 	.short	0x0100
        /*0252*/ 	.byte	0x05
	.zero		1


	//   ....[23]....
        /*0254*/ 	.word	0x00000740
        /*0258*/ 	.word	0x000000ff
        /*025c*/ 	.word	0x00000130
        /*0260*/ 	.short	0x0100
        /*0262*/ 	.byte	0x05
	.zero		1


	//   ....[24]....
        /*0264*/ 	.word	0x00000750
        /*0268*/ 	.word	0x000000ff
        /*026c*/ 	.word	0x00000060
        /*0270*/ 	.short	0x0100
        /*0272*/ 	.byte	0x05
	.zero		1


	//   ....[25]....
        /*0274*/ 	.word	0x00000760
        /*0278*/ 	.word	0x000000ff
        /*027c*/ 	.word	0x00000138
        /*0280*/ 	.short	0x0100
        /*0282*/ 	.byte	0x05
	.zero		1


	//   ....[26]....
        /*0284*/ 	.word	0x00000770
        /*0288*/ 	.word	0x000000ff
        /*028c*/ 	.word	0x00000068
        /*0290*/ 	.short	0x0100
        /*0292*/ 	.byte	0x05
	.zero		1


	//   ....[27]....
        /*0294*/ 	.word	0x00000780
        /*0298*/ 	.word	0x000000ff
        /*029c*/ 	.word	0x00000140
        /*02a0*/ 	.short	0x0100
        /*02a2*/ 	.byte	0x05
	.zero		1


	//   ....[28]....
        /*02a4*/ 	.word	0x00000790
        /*02a8*/ 	.word	0x000000ff
        /*02ac*/ 	.word	0x00000070
        /*02b0*/ 	.short	0x0100
        /*02b2*/ 	.byte	0x05
	.zero		1


	//   ....[29]....
        /*02b4*/ 	.word	0x000007a0
        /*02b8*/ 	.word	0x000000ff
        /*02bc*/ 	.word	0x00000148
        /*02c0*/ 	.short	0x0100
        /*02c2*/ 	.byte	0x05
	.zero		1


	//   ....[30]....
        /*02c4*/ 	.word	0x000007b0
        /*02c8*/ 	.word	0x000000ff
        /*02cc*/ 	.word	0x00000078
        /*02d0*/ 	.short	0x0100
        /*02d2*/ 	.byte	0x05
	.zero		1


	//   ....[31]....
        /*02d4*/ 	.word	0x000007c0
        /*02d8*/ 	.word	0x000000ff
        /*02dc*/ 	.word	0x00000150
        /*02e0*/ 	.short	0x0100
        /*02e2*/ 	.byte	0x05
	.zero		1


	//   ....[32]....
        /*02e4*/ 	.word	0x000007d0
        /*02e8*/ 	.word	0x000000ff
        /*02ec*/ 	.word	0x00000080
        /*02f0*/ 	.short	0x0100
        /*02f2*/ 	.byte	0x05
	.zero		1


	//   ....[33]....
        /*02f4*/ 	.word	0x000007e0
        /*02f8*/ 	.word	0x000000ff
        /*02fc*/ 	.word	0x00000158
        /*0300*/ 	.short	0x0100
        /*0302*/ 	.byte	0x05
	.zero		1


	//   ....[34]....
        /*0304*/ 	.word	0x000007f0
        /*0308*/ 	.word	0x000000ff
        /*030c*/ 	.word	0x00000088
        /*0310*/ 	.short	0x0100
        /*0312*/ 	.byte	0x05
	.zero		1


	//   ....[35]....
        /*0314*/ 	.word	0x00000800
        /*0318*/ 	.word	0x000000ff
        /*031c*/ 	.word	0x00000160
        /*0320*/ 	.short	0x0100
        /*0322*/ 	.byte	0x05
	.zero		1


	//   ....[36]....
        /*0324*/ 	.word	0x00000810
        /*0328*/ 	.word	0x000000ff
        /*032c*/ 	.word	0x00000090
        /*0330*/ 	.short	0x0100
        /*0332*/ 	.byte	0x05
	.zero		1


	//   ....[37]....
        /*0334*/ 	.word	0x00000820
        /*0338*/ 	.word	0x000000ff
        /*033c*/ 	.word	0x00000168
        /*0340*/ 	.short	0x0100
        /*0342*/ 	.byte	0x05
	.zero		1


	//   ....[38]....
        /*0344*/ 	.word	0x00000830
        /*0348*/ 	.word	0x000000ff
        /*034c*/ 	.word	0x00000098
        /*0350*/ 	.short	0x0100
        /*0352*/ 	.byte	0x05
	.zero		1


	//   ....[39]....
        /*0354*/ 	.word	0x00000840
        /*0358*/ 	.word	0x000000ff
        /*035c*/ 	.word	0x00000170
        /*0360*/ 	.short	0x0100
        /*0362*/ 	.byte	0x05
	.zero		1


	//   ....[40]....
        /*0364*/ 	.word	0x00000850
        /*0368*/ 	.word	0x000000ff
        /*036c*/ 	.word	0x000000a0
        /*0370*/ 	.short	0x0100
        /*0372*/ 	.byte	0x05
	.zero		1


	//   ....[41]....
        /*0374*/ 	.word	0x00000860
        /*0378*/ 	.word	0x000000ff
        /*037c*/ 	.word	0x00000178
        /*0380*/ 	.short	0x0100
        /*0382*/ 	.byte	0x05
	.zero		1


	//   ....[42]....
        /*0384*/ 	.word	0x00000870
        /*0388*/ 	.word	0x000000ff
        /*038c*/ 	.word	0x000000a8
        /*0390*/ 	.short	0x0100
        /*0392*/ 	.byte	0x05
	.zero		1


	//   ....[43]....
        /*0394*/ 	.word	0x00000880
        /*0398*/ 	.word	0x000000ff
        /*039c*/ 	.word	0x00000180
        /*03a0*/ 	.short	0x0100
        /*03a2*/ 	.byte	0x05
	.zero		1


	//   ....[44]....
        /*03a4*/ 	.word	0x00000890
        /*03a8*/ 	.word	0x000000ff
        /*03ac*/ 	.word	0x000000b0
        /*03b0*/ 	.short	0x0100
        /*03b2*/ 	.byte	0x05
	.zero		1


	//   ....[45]....
        /*03b4*/ 	.word	0x000008a0
        /*03b8*/ 	.word	0x000000ff
        /*03bc*/ 	.word	0x00000188
        /*03c0*/ 	.short	0x0100
        /*03c2*/ 	.byte	0x05
	.zero		1


	//   ....[46]....
        /*03c4*/ 	.word	0x000008b0
        /*03c8*/ 	.word	0x000000ff
        /*03cc*/ 	.word	0x000000b8
        /*03d0*/ 	.short	0x0100
        /*03d2*/ 	.byte	0x05
	.zero		1


	//   ....[47]....
        /*03d4*/ 	.word	0x000008c0
        /*03d8*/ 	.word	0x000000ff
        /*03dc*/ 	.word	0x00000190
        /*03e0*/ 	.short	0x0100
        /*03e2*/ 	.byte	0x05
	.zero		1


	//   ....[48]....
        /*03e4*/ 	.word	0x000008d0
        /*03e8*/ 	.word	0x000000ff
        /*03ec*/ 	.word	0x000000c0
        /*03f0*/ 	.short	0x0100
        /*03f2*/ 	.byte	0x05
	.zero		1


	//   ....[49]....
        /*03f4*/ 	.word	0x000008e0
        /*03f8*/ 	.word	0x000000ff
        /*03fc*/ 	.word	0x00000198
        /*0400*/ 	.short	0x0100
        /*0402*/ 	.byte	0x05
	.zero		1


	//   ....[50]....
        /*0404*/ 	.word	0x000008f0
        /*0408*/ 	.word	0x000000ff
        /*040c*/ 	.word	0x000000c8
        /*0410*/ 	.short	0x0100
        /*0412*/ 	.byte	0x05
	.zero		1


	//   ....[51]....
        /*0414*/ 	.word	0x00000900
        /*0418*/ 	.word	0x000000ff
        /*041c*/ 	.word	0x000001a0
        /*0420*/ 	.short	0x0100
        /*0422*/ 	.byte	0x05
	.zero		1


	//   ....[52]....
        /*0424*/ 	.word	0x00000910
        /*0428*/ 	.word	0x000000ff
        /*042c*/ 	.word	0x000000d0
        /*0430*/ 	.short	0x0100
        /*0432*/ 	.byte	0x05
	.zero		1


	//   ....[53]....
        /*0434*/ 	.word	0x00000920
        /*0438*/ 	.word	0x000000ff
        /*043c*/ 	.word	0x000001a8
        /*0440*/ 	.short	0x0100
        /*0442*/ 	.byte	0x05
	.zero		1


	//   ....[54]....
        /*0444*/ 	.word	0x00000a60
        /*0448*/ 	.word	0x000000ff
        /*044c*/ 	.word	0x000001b0
        /*0450*/ 	.short	0x0100
        /*0452*/ 	.byte	0x06
	.zero		1


	//   ....[55]....
        /*0454*/ 	.word	0x00000a70
        /*0458*/ 	.word	0x000000ff
        /*045c*/ 	.word	0x000001b8
        /*0460*/ 	.short	0x0100
        /*0462*/ 	.byte	0x06
	.zero		1


	//   ....[56]....
        /*0464*/ 	.word	0x00000b60
        /*0468*/ 	.word	0x000000ff
        /*046c*/ 	.word	0x000001c0
        /*0470*/ 	.short	0x0100
        /*0472*/ 	.byte	0x05
	.zero		1


	//   ....[57]....
        /*0474*/ 	.word	0x00000b70
        /*0478*/ 	.word	0x000000ff
        /*047c*/ 	.word	0x000001c8
        /*0480*/ 	.short	0x0100
        /*0482*/ 	.byte	0x05
	.zero		1


	//   ....[58]....
        /*0484*/ 	.word	0x00000cb0
        /*0488*/ 	.word	0x000000ff
        /*048c*/ 	.word	0x000001d0
        /*0490*/ 	.short	0x0100
        /*0492*/ 	.byte	0x05
	.zero		1


	//   ....[59]....
        /*0494*/ 	.word	0x00000cc0
        /*0498*/ 	.word	0x000000ff
        /*049c*/ 	.word	0x000001e0
        /*04a0*/ 	.short	0x0100
        /*04a2*/ 	.byte	0x05
	.zero		1


	//   ....[60]....
        /*04a4*/ 	.word	0x00000cd0
        /*04a8*/ 	.word	0x000000ff
        /*04ac*/ 	.word	0x000001d8
        /*04b0*/ 	.short	0x0100
        /*04b2*/ 	.byte	0x05
	.zero		1


	//   ....[61]....
        /*04b4*/ 	.word	0x00000ce0
        /*04b8*/ 	.word	0x000000ff
        /*04bc*/ 	.word	0x000001e8
        /*04c0*/ 	.short	0x0100
        /*04c2*/ 	.byte	0x05
	.zero		1


	//   ....[62]....
        /*04c4*/ 	.word	0x00000e10
        /*04c8*/ 	.word	0x000000ff
        /*04cc*/ 	.word	0x000001f0
        /*04d0*/ 	.short	0x0100
        /*04d2*/ 	.byte	0x06
	.zero		1


	//   ....[63]....
        /*04d4*/ 	.word	0x00000e20
        /*04d8*/ 	.word	0x000000ff
        /*04dc*/ 	.word	0x00000210
        /*04e0*/ 	.short	0x0100
        /*04e2*/ 	.byte	0x06
	.zero		1


	//   ....[64]....
        /*04e4*/ 	.word	0x00000e30
        /*04e8*/ 	.word	0x000000ff
        /*04ec*/ 	.word	0x000001f8
        /*04f0*/ 	.short	0x0100
        /*04f2*/ 	.byte	0x06
	.zero		1


	//   ....[65]....
        /*04f4*/ 	.word	0x00000e40
        /*04f8*/ 	.word	0x000000ff
        /*04fc*/ 	.word	0x00000218
        /*0500*/ 	.short	0x0100
        /*0502*/ 	.byte	0x06
	.zero		1


	//   ....[66]....
        /*0504*/ 	.word	0x00000e50
        /*0508*/ 	.word	0x000000ff
        /*050c*/ 	.word	0x00000200
        /*0510*/ 	.short	0x0100
        /*0512*/ 	.byte	0x06
	.zero		1


	//   ....[67]....
        /*0514*/ 	.word	0x00000e60
        /*0518*/ 	.word	0x000000ff
        /*051c*/ 	.word	0x00000220
        /*0520*/ 	.short	0x0100
        /*0522*/ 	.byte	0x06
	.zero		1


	//   ....[68]....
        /*0524*/ 	.word	0x00000e70
        /*0528*/ 	.word	0x000000ff
        /*052c*/ 	.word	0x00000208
        /*0530*/ 	.short	0x0100
        /*0532*/ 	.byte	0x06
	.zero		1


	//   ....[69]....
        /*0534*/ 	.word	0x00000e80
        /*0538*/ 	.word	0x000000ff
        /*053c*/ 	.word	0x00000228
        /*0540*/ 	.short	0x0100
        /*0542*/ 	.byte	0x06
	.zero		1


	//   ....[70]....
        /*0544*/ 	.word	0x00000f70
        /*0548*/ 	.word	0x000000ff
        /*054c*/ 	.word	0x00000230
        /*0550*/ 	.short	0x0100
        /*0552*/ 	.byte	0x05
	.zero		1


	//   ....[71]....
        /*0554*/ 	.word	0x00000f80
        /*0558*/ 	.word	0x000000ff
        /*055c*/ 	.word	0x00000240
        /*0560*/ 	.short	0x0100
        /*0562*/ 	.byte	0x05
	.zero		1


	//   ....[72]....
        /*0564*/ 	.word	0x00000f90
        /*0568*/ 	.word	0x000000ff
        /*056c*/ 	.word	0x00000238
        /*0570*/ 	.short	0x0100
        /*0572*/ 	.byte	0x05
	.zero		1


	//   ....[73]....
        /*0574*/ 	.word	0x00000fa0
        /*0578*/ 	.word	0x000000ff
        /*057c*/ 	.word	0x00000248
        /*0580*/ 	.short	0x0100
        /*0582*/ 	.byte	0x05
	.zero		1


	//   ....[74]....
        /*0584*/ 	.word	0x00001870
        /*0588*/ 	.word	0x00000003
        /*058c*/ 	.word	0x00000240
        /*0590*/ 	.short	0x010a
        /*0592*/ 	.byte	0xff
	.zero		1


	//   ....[75]....
        /*0594*/ 	.word	0x000018a0
        /*0598*/ 	.word	0x00000003
        /*059c*/ 	.word	0x00000230
        /*05a0*/ 	.short	0x0101
        /*05a2*/ 	.byte	0xff
	.zero		1


	//   ....[76]....
        /*05a4*/ 	.word	0x00001970
        /*05a8*/ 	.word	0x000000ff
        /*05ac*/ 	.word	0x000000d8
        /*05b0*/ 	.short	0x010a
        /*05b2*/ 	.byte	0x08
	.zero		1


	//   ....[77]....
        /*05b4*/ 	.word	0x00001a10
        /*05b8*/ 	.word	0x000000ff
        /*05bc*/ 	.word	0x000000d8
        /*05c0*/ 	.short	0x010a
        /*05c2*/ 	.byte	0x21
	.zero		1


	//   ....[78]....
        /*05c4*/ 	.word	0x00001b70
        /*05c8*/ 	.word	0x000000ff
        /*05cc*/ 	.word	0x000000d8
        /*05d0*/ 	.short	0x010a
        /*05d2*/ 	.byte	0x08
	.zero		1


	//   ....[79]....
        /*05d4*/ 	.word	0x00001c60
        /*05d8*/ 	.word	0x000000ff
        /*05dc*/ 	.word	0x000001c8
        /*05e0*/ 	.short	0x0101
        /*05e2*/ 	.byte	0x04
	.zero		1


	//   ....[80]....
        /*05e4*/ 	.word	0x00001c80
        /*05e8*/ 	.word	0x000000ff
        /*05ec*/ 	.word	0x000000d8
        /*05f0*/ 	.short	0x010a
        /*05f2*/ 	.byte	0x08
	.zero		1


	//   ....[81]....
        /*05f4*/ 	.word	0x00001d00
        /*05f8*/ 	.word	0x000000ff
        /*05fc*/ 	.word	0x000000d8
        /*0600*/ 	.short	0x010a
        /*0602*/ 	.byte	0x11
	.zero		1


	//   ....[82]....
        /*0604*/ 	.word	0x00001e60
        /*0608*/ 	.word	0x000000ff
        /*060c*/ 	.word	0x000000d8
        /*0610*/ 	.short	0x010a
        /*0612*/ 	.byte	0x08
	.zero		1


	//   ....[83]....
        /*0614*/ 	.word	0x00001f80
        /*0618*/ 	.word	0x00000002
        /*061c*/ 	.word	0x000001d0
        /*0620*/ 	.short	0x010a
        /*0622*/ 	.byte	0xff
	.zero		1


	//   ....[84]....
        /*0624*/ 	.word	0x00002040
        /*0628*/ 	.word	0x00000002
        /*062c*/ 	.word	0x00000000
        /*0630*/ 	.short	0x0101
        /*0632*/ 	.byte	0xff
	.zero		1


	//   ....[85]....
        /*0634*/ 	.word	0x000025a0
        /*0638*/ 	.word	0x000000ff
        /*063c*/ 	.word	0x00000000
        /*0640*/ 	.short	0x010a
        /*0642*/ 	.byte	0x05
	.zero		1


	//   ....[86]....
        /*0644*/ 	.word	0x00002630
        /*0648*/ 	.word	0x000000ff
        /*064c*/ 	.word	0x00000000
        /*0650*/ 	.short	0x010a
        /*0652*/ 	.byte	0x05
	.zero		1


	//   ....[87]....
        /*0654*/ 	.word	0x000026c0
        /*0658*/ 	.word	0x000000ff
        /*065c*/ 	.word	0x00000000
        /*0660*/ 	.short	0x010a
        /*0662*/ 	.byte	0x05
	.zero		1


	//   ....[88]....
        /*0664*/ 	.word	0x00002750
        /*0668*/ 	.word	0x000000ff
        /*066c*/ 	.word	0x00000000
        /*0670*/ 	.short	0x010a
        /*0672*/ 	.byte	0x05
	.zero		1


	//   ....[89]....
        /*0674*/ 	.word	0x000027e0
        /*0678*/ 	.word	0x000000ff
        /*067c*/ 	.word	0x00000000
        /*0680*/ 	.short	0x010a
        /*0682*/ 	.byte	0x05
	.zero		1


	//   ....[90]....
        /*0684*/ 	.word	0x00002870
        /*0688*/ 	.word	0x000000ff
        /*068c*/ 	.word	0x00000000
        /*0690*/ 	.short	0x010a
        /*0692*/ 	.byte	0x05
	.zero		1


	//   ....[91]....
        /*0694*/ 	.word	0x00002900
        /*0698*/ 	.word	0x000000ff
        /*069c*/ 	.word	0x00000000
        /*06a0*/ 	.short	0x010a
        /*06a2*/ 	.byte	0x05
	.zero		1


	//   ....[92]....
        /*06a4*/ 	.word	0x00002990
        /*06a8*/ 	.word	0x000000ff
        /*06ac*/ 	.word	0x00000000
        /*06b0*/ 	.short	0x010a
        /*06b2*/ 	.byte	0x05
	.zero		1


	//   ....[93]....
        /*06b4*/ 	.word	0x00002a20
        /*06b8*/ 	.word	0x000000ff
        /*06bc*/ 	.word	0x00000000
        /*06c0*/ 	.short	0x010a
        /*06c2*/ 	.byte	0x05
	.zero		1


	//   ....[94]....
        /*06c4*/ 	.word	0x00002ab0
        /*06c8*/ 	.word	0x000000ff
        /*06cc*/ 	.word	0x00000000
        /*06d0*/ 	.short	0x010a
        /*06d2*/ 	.byte	0x05
	.zero		1


	//   ....[95]....
        /*06d4*/ 	.word	0x00002b40
        /*06d8*/ 	.word	0x000000ff
        /*06dc*/ 	.word	0x00000000
        /*06e0*/ 	.short	0x010a
        /*06e2*/ 	.byte	0x05
	.zero		1


	//   ....[96]....
        /*06e4*/ 	.word	0x00002bd0
        /*06e8*/ 	.word	0x000000ff
        /*06ec*/ 	.word	0x00000000
        /*06f0*/ 	.short	0x010a
        /*06f2*/ 	.byte	0x05
	.zero		1


	//   ....[97]....
        /*06f4*/ 	.word	0x00002c60
        /*06f8*/ 	.word	0x000000ff
        /*06fc*/ 	.word	0x00000000
        /*0700*/ 	.short	0x010a
        /*0702*/ 	.byte	0x05
	.zero		1


	//   ....[98]....
        /*0704*/ 	.word	0x00002cf0
        /*0708*/ 	.word	0x000000ff
        /*070c*/ 	.word	0x00000000
        /*0710*/ 	.short	0x010a
        /*0712*/ 	.byte	0x05
	.zero		1


	//   ....[99]....
        /*0714*/ 	.word	0x00002d80
        /*0718*/ 	.word	0x000000ff
        /*071c*/ 	.word	0x00000000
        /*0720*/ 	.short	0x010a
        /*0722*/ 	.byte	0x05
	.zero		1


	//   ....[100]....
        /*0724*/ 	.word	0x00002e10
        /*0728*/ 	.word	0x000000ff
        /*072c*/ 	.word	0x00000000
        /*0730*/ 	.short	0x010a
        /*0732*/ 	.byte	0x05
	.zero		1


	//   ....[101]....
        /*0734*/ 	.word	0x00002ea0
        /*0738*/ 	.word	0x000000ff
        /*073c*/ 	.word	0x00000000
        /*0740*/ 	.short	0x010a
        /*0742*/ 	.byte	0x05
	.zero		1


	//   ....[102]....
        /*0744*/ 	.word	0x00002f30
        /*0748*/ 	.word	0x000000ff
        /*074c*/ 	.word	0x00000000
        /*0750*/ 	.short	0x010a
        /*0752*/ 	.byte	0x05
	.zero		1


	//   ....[103]....
        /*0754*/ 	.word	0x00002fc0
        /*0758*/ 	.word	0x000000ff
        /*075c*/ 	.word	0x00000000
        /*0760*/ 	.short	0x010a
        /*0762*/ 	.byte	0x05
	.zero		1


	//   ....[104]....
        /*0764*/ 	.word	0x00003050
        /*0768*/ 	.word	0x000000ff
        /*076c*/ 	.word	0x00000000
        /*0770*/ 	.short	0x010a
        /*0772*/ 	.byte	0x05
	.zero		1


	//   ....[105]....
        /*0774*/ 	.word	0x000030e0
        /*0778*/ 	.word	0x000000ff
        /*077c*/ 	.word	0x00000000
        /*0780*/ 	.short	0x010a
        /*0782*/ 	.byte	0x05
	.zero		1


	//   ....[106]....
        /*0784*/ 	.word	0x00003170
        /*0788*/ 	.word	0x000000ff
        /*078c*/ 	.word	0x00000000
        /*0790*/ 	.short	0x010a
        /*0792*/ 	.byte	0x05
	.zero		1


	//   ....[107]....
        /*0794*/ 	.word	0x00003200
        /*0798*/ 	.word	0x000000ff
        /*079c*/ 	.word	0x00000000
        /*07a0*/ 	.short	0x010a
        /*07a2*/ 	.byte	0x05
	.zero		1


	//   ....[108]....
        /*07a4*/ 	.word	0x00003290
        /*07a8*/ 	.word	0x000000ff
        /*07ac*/ 	.word	0x00000000
        /*07b0*/ 	.short	0x010a
        /*07b2*/ 	.byte	0x05
	.zero		1


	//   ....[109]....
        /*07b4*/ 	.word	0x00003320
        /*07b8*/ 	.word	0x000000ff
        /*07bc*/ 	.word	0x00000000
        /*07c0*/ 	.short	0x010a
        /*07c2*/ 	.byte	0x05
	.zero		1


	//   ....[110]....
        /*07c4*/ 	.word	0x000033b0
        /*07c8*/ 	.word	0x000000ff
        /*07cc*/ 	.word	0x00000000
        /*07d0*/ 	.short	0x010a
        /*07d2*/ 	.byte	0x05
	.zero		1


	//   ....[111]....
        /*07d4*/ 	.word	0x00003450
        /*07d8*/ 	.word	0x00000000
        /*07dc*/ 	.word	0x00000000
        /*07e0*/ 	.short	0x010a
        /*07e2*/ 	.byte	0xff
	.zero		1


	//   ....[112]....
        /*07e4*/ 	.word	0x00003570
        /*07e8*/ 	.word	0x00000000
        /*07ec*/ 	.word	0x00000230
        /*07f0*/ 	.short	0x010a
        /*07f2*/ 	.byte	0xff
	.zero		1


	//   ....[113]....
        /*07f4*/ 	.word	0x000035d0
        /*07f8*/ 	.word	0x00000004
        /*07fc*/ 	.word	0x00000000
        /*0800*/ 	.short	0x0101
        /*0802*/ 	.byte	0xff
	.zero		1


	//   ....[114]....
        /*0804*/ 	.word	0x000035f0
        /*0808*/ 	.word	0x000000ff
        /*080c*/ 	.word	0x000001e0
        /*0810*/ 	.short	0x010a
        /*0812*/ 	.byte	0x05
	.zero		1


	//   ....[115]....
        /*0814*/ 	.word	0x00003710
        /*0818*/ 	.word	0x00000000
        /*081c*/ 	.word	0x000001d0
        /*0820*/ 	.short	0x010a
        /*0822*/ 	.byte	0xff
	.zero		1


	//   ....[116]....
        /*0824*/ 	.word	0x00003820
        /*0828*/ 	.word	0x00000000
        /*082c*/ 	.word	0x00000000
        /*0830*/ 	.short	0x0101
        /*0832*/ 	.byte	0xff
	.zero		1


	//   ....[117]....
        /*0834*/ 	.word	0x000038b0
        /*0838*/ 	.word	0x000000ff
        /*083c*/ 	.word	0x000001e0
        /*0840*/ 	.short	0x0106
        /*0842*/ 	.byte	0x05
	.zero		1


	//   ....[118]....
        /*0844*/ 	.word	0x000038d0
        /*0848*/ 	.word	0x000000ff
        /*084c*/ 	.word	0x000001e0
        /*0850*/ 	.short	0x010a
        /*0852*/ 	.byte	0x05
	.zero		1


	//   ....[119]....
        /*0854*/ 	.word	0x00003960
        /*0858*/ 	.word	0x000000ff
        /*085c*/ 	.word	0x000001e0
        /*0860*/ 	.short	0x0106
        /*0862*/ 	.byte	0x04
	.zero		1


	//   ....[120]....
        /*0864*/ 	.word	0x000039a0
        /*0868*/ 	.word	0x00000000
        /*086c*/ 	.word	0x000001e0
        /*0870*/ 	.short	0x010a
        /*0872*/ 	.byte	0xff
	.zero		1


	//   ....[121]....
        /*0874*/ 	.word	0x00003ea0
        /*0878*/ 	.word	0x00000000
        /*087c*/ 	.word	0x000001d0
        /*0880*/ 	.short	0x010a
        /*0882*/ 	.byte	0xff
	.zero		1


	//   ....[122]....
        /*0884*/ 	.word	0x00003fa0
        /*0888*/ 	.word	0x00000003
        /*088c*/ 	.word	0x00000000
        /*0890*/ 	.short	0x0101
        /*0892*/ 	.byte	0xff
	.zero		1


	//   ....[123]....
        /*0894*/ 	.word	0x00003fb0
        /*0898*/ 	.word	0x000000ff
        /*089c*/ 	.word	0x00000000
        /*08a0*/ 	.short	0x010a
        /*08a2*/ 	.byte	0x04
	.zero		1


	//   ....[124]....
        /*08a4*/ 	.word	0x00004030
        /*08a8*/ 	.word	0x000000ff
        /*08ac*/ 	.word	0x00000210
        /*08b0*/ 	.short	0x010a
        /*08b2*/ 	.byte	0x08
	.zero		1


	//   ....[125]....
        /*08b4*/ 	.word	0x00004110
        /*08b8*/ 	.word	0x000000ff
        /*08bc*/ 	.word	0x00000000
        /*08c0*/ 	.short	0x010a
        /*08c2*/ 	.byte	0x07
	.zero		1


	//   ....[126]....
        /*08c4*/ 	.word	0x00004250
        /*08c8*/ 	.word	0x000000ff
        /*08cc*/ 	.word	0x00000000
        /*08d0*/ 	.short	0x010a
        /*08d2*/ 	.byte	0x04
	.zero		1


	//   ....[127]....
        /*08d4*/ 	.word	0x00004440
        /*08d8*/ 	.word	0x000000ff
        /*08dc*/ 	.word	0x00000000
        /*08e0*/ 	.short	0x010a
        /*08e2*/ 	.byte	0x05
	.zero		1


	//   ....[128]....
        /*08e4*/ 	.word	0x000044d0
        /*08e8*/ 	.word	0x000000ff
        /*08ec*/ 	.word	0x00000000
        /*08f0*/ 	.short	0x010a
        /*08f2*/ 	.byte	0x05
	.zero		1


	//   ....[129]....
        /*08f4*/ 	.word	0x00004560
        /*08f8*/ 	.word	0x000000ff
        /*08fc*/ 	.word	0x00000000
        /*0900*/ 	.short	0x010a
        /*0902*/ 	.byte	0x05
	.zero		1


	//   ....[130]....
        /*0904*/ 	.word	0x000045f0
        /*0908*/ 	.word	0x000000ff
        /*090c*/ 	.word	0x00000000
        /*0910*/ 	.short	0x010a
        /*0912*/ 	.byte	0x07
	.zero		1


	//   ....[131]....
        /*0914*/ 	.word	0x00004a30
        /*0918*/ 	.word	0x00000000
        /*091c*/ 	.word	0x000001d0
        /*0920*/ 	.short	0x010a
        /*0922*/ 	.byte	0xff
	.zero		1


	//   ....[132]....
        /*0924*/ 	.word	0x00004b20
        /*0928*/ 	.word	0x00000000
        /*092c*/ 	.word	0x00000000
        /*0930*/ 	.short	0x0101
        /*0932*/ 	.byte	0xff
	.zero		1


	//   ....[133]....
        /*0934*/ 	.word	0x00004e40
        /*0938*/ 	.word	0x000000ff
        /*093c*/ 	.word	0x000001c8
        /*0940*/ 	.short	0x010a
        /*0942*/ 	.byte	0x06
	.zero		1


	//   ....[134]....
        /*0944*/ 	.word	0x00004fc0
        /*0948*/ 	.word	0x000000ff
        /*094c*/ 	.word	0x000001b8
        /*0950*/ 	.short	0x010a
        /*0952*/ 	.byte	0x06
	.zero		1


	//   ....[135]....
        /*0954*/ 	.word	0x000052f0
        /*0958*/ 	.word	0x000000ff
        /*095c*/ 	.word	0x000001b0
        /*0960*/ 	.short	0x010b
        /*0962*/ 	.byte	0x06
	.zero		1


	//   ....[136]....
        /*0964*/ 	.word	0x00005310
        /*0968*/ 	.word	0x000000ff
        /*096c*/ 	.word	0x00000000
        /*0970*/ 	.short	0x0101
        /*0972*/ 	.byte	0x25
	.zero		1


	//   ....[137]....
        /*0974*/ 	.word	0x00005350
        /*0978*/ 	.word	0x00000000
        /*097c*/ 	.word	0x000001b8
        /*0980*/ 	.short	0x010a
        /*0982*/ 	.byte	0xff
	.zero		1


	//   ....[138]....
        /*0984*/ 	.word	0x000056b0
        /*0988*/ 	.word	0x00000000
        /*098c*/ 	.word	0x000001d0
        /*0990*/ 	.short	0x010a
        /*0992*/ 	.byte	0xff
	.zero		1


	//   ....[139]....
        /*0994*/ 	.word	0x000057c0
        /*0998*/ 	.word	0x00000000
        /*099c*/ 	.word	0x00000000
        /*09a0*/ 	.short	0x0101
        /*09a2*/ 	.byte	0xff
	.zero		1


	//   ....[140]....
        /*09a4*/ 	.word	0x00006170
        /*09a8*/ 	.word	0x000000ff
        /*09ac*/ 	.word	0x000001b0
        /*09b0*/ 	.short	0x010a
        /*09b2*/ 	.byte	0x2b
	.zero		1


	//   ....[141]....
        /*09b4*/ 	.word	0x00006190
        /*09b8*/ 	.word	0x0000005c
        /*09bc*/ 	.word	0x000001f0
        /*09c0*/ 	.short	0x010a
        /*09c2*/ 	.byte	0xff
	.zero		1


	//   ....[142]....
        /*09c4*/ 	.word	0x000062e0
        /*09c8*/ 	.word	0x000000ff
        /*09cc*/ 	.word	0x000001b0
        /*09d0*/ 	.short	0x010a
        /*09d2*/ 	.byte	0x2b
	.zero		1


	//   ....[143]....
        /*09d4*/ 	.word	0x000063c0
        /*09d8*/ 	.word	0x000000ff
        /*09dc*/ 	.word	0x00000000
        /*09e0*/ 	.short	0x0101
        /*09e2*/ 	.byte	0x04
	.zero		1


	//   ....[144]....
        /*09e4*/ 	.word	0x00006420
        /*09e8*/ 	.word	0x0000005c
        /*09ec*/ 	.word	0x000001f0
        /*09f0*/ 	.short	0x010a
        /*09f2*/ 	.byte	0xff
	.zero		1


	//   ....[145]....
        /*09f4*/ 	.word	0x000067f0
        /*09f8*/ 	.word	0x000000ff
        /*09fc*/ 	.word	0x00000000
        /*0a00*/ 	.short	0x0101
        /*0a02*/ 	.byte	0x05
	.zero		1


	//   ....[146]....
        /*0a04*/ 	.word	0x00007080
        /*0a08*/ 	.word	0x00000003
        /*0a0c*/ 	.word	0x00000240
        /*0a10*/ 	.short	0x010a
        /*0a12*/ 	.byte	0xff
	.zero		1


	//   ....[147]....
        /*0a14*/ 	.word	0x000070e0
        /*0a18*/ 	.word	0x00000002
        /*0a1c*/ 	.word	0x000000d8
        /*0a20*/ 	.short	0x010a
        /*0a22*/ 	.byte	0xff
	.zero		1


	//   ....[148]....
        /*0a24*/ 	.word	0x00007140
        /*0a28*/ 	.word	0x00000002
        /*0a2c*/ 	.word	0x000000d8
        /*0a30*/ 	.short	0x010a
        /*0a32*/ 	.byte	0xff
	.zero		1


	//   ....[149]....
        /*0a34*/ 	.word	0x00007190
        /*0a38*/ 	.word	0x00000002
        /*0a3c*/ 	.word	0x000001d0
        /*0a40*/ 	.short	0x010a
        /*0a42*/ 	.byte	0xff
	.zero		1


	//   ....[150]....
        /*0a44*/ 	.word	0x000071f0
        /*0a48*/ 	.word	0x00000000
        /*0a4c*/ 	.word	0x00000000
        /*0a50*/ 	.short	0x010a
        /*0a52*/ 	.byte	0xff
	.zero		1


	//   ....[151]....
        /*0a54*/ 	.word	0x00007250
        /*0a58*/ 	.word	0x00000000
        /*0a5c*/ 	.word	0x00000000
        /*0a60*/ 	.short	0x010a
        /*0a62*/ 	.byte	0xff
	.zero		1


	//   ....[152]....
        /*0a64*/ 	.word	0x000072b0
        /*0a68*/ 	.word	0x00000000
        /*0a6c*/ 	.word	0x00000000
        /*0a70*/ 	.short	0x010a
        /*0a72*/ 	.byte	0xff
	.zero		1


	//   ....[153]....
        /*0a74*/ 	.word	0x00007310
        /*0a78*/ 	.word	0x00000000
        /*0a7c*/ 	.word	0x00000000
        /*0a80*/ 	.short	0x010a
        /*0a82*/ 	.byte	0xff
	.zero		1


	//   ....[154]....
        /*0a84*/ 	.word	0x00007370
        /*0a88*/ 	.word	0x00000000
        /*0a8c*/ 	.word	0x00000000
        /*0a90*/ 	.short	0x010a
        /*0a92*/ 	.byte	0xff
	.zero		1


	//   ....[155]....
        /*0a94*/ 	.word	0x000073d0
        /*0a98*/ 	.word	0x00000000
        /*0a9c*/ 	.word	0x00000000
        /*0aa0*/ 	.short	0x010a
        /*0aa2*/ 	.byte	0xff
	.zero		1


	//   ....[156]....
        /*0aa4*/ 	.word	0x00007430
        /*0aa8*/ 	.word	0x00000000
        /*0aac*/ 	.word	0x00000000
        /*0ab0*/ 	.short	0x010a
        /*0ab2*/ 	.byte	0xff
	.zero		1


	//   ....[157]....
        /*0ab4*/ 	.word	0x00007490
        /*0ab8*/ 	.word	0x00000000
        /*0abc*/ 	.word	0x00000000
        /*0ac0*/ 	.short	0x010a
        /*0ac2*/ 	.byte	0xff
	.zero		1


	//   ....[158]....
        /*0ac4*/ 	.word	0x000074f0
        /*0ac8*/ 	.word	0x00000000
        /*0acc*/ 	.word	0x00000000
        /*0ad0*/ 	.short	0x010a
        /*0ad2*/ 	.byte	0xff
	.zero		1


	//   ....[159]....
        /*0ad4*/ 	.word	0x00007550
        /*0ad8*/ 	.word	0x00000000
        /*0adc*/ 	.word	0x00000000
        /*0ae0*/ 	.short	0x010a
        /*0ae2*/ 	.byte	0xff
	.zero		1


	//   ....[160]....
        /*0ae4*/ 	.word	0x000075b0
        /*0ae8*/ 	.word	0x00000000
        /*0aec*/ 	.word	0x00000000
        /*0af0*/ 	.short	0x010a
        /*0af2*/ 	.byte	0xff
	.zero		1


	//   ....[161]....
        /*0af4*/ 	.word	0x00007610
        /*0af8*/ 	.word	0x00000000
        /*0afc*/ 	.word	0x00000000
        /*0b00*/ 	.short	0x010a
        /*0b02*/ 	.byte	0xff
	.zero		1


	//   ....[162]....
        /*0b04*/ 	.word	0x00007670
        /*0b08*/ 	.word	0x00000000
        /*0b0c*/ 	.word	0x00000000
        /*0b10*/ 	.short	0x010a
        /*0b12*/ 	.byte	0xff
	.zero		1


	//   ....[163]....
        /*0b14*/ 	.word	0x000076d0
        /*0b18*/ 	.word	0x00000000
        /*0b1c*/ 	.word	0x00000000
        /*0b20*/ 	.short	0x010a
        /*0b22*/ 	.byte	0xff
	.zero		1


	//   ....[164]....
        /*0b24*/ 	.word	0x00007730
        /*0b28*/ 	.word	0x00000000
        /*0b2c*/ 	.word	0x00000000
        /*0b30*/ 	.short	0x010a
        /*0b32*/ 	.byte	0xff
	.zero		1


	//   ....[165]....
        /*0b34*/ 	.word	0x00007790
        /*0b38*/ 	.word	0x00000000
        /*0b3c*/ 	.word	0x00000000
        /*0b40*/ 	.short	0x010a
        /*0b42*/ 	.byte	0xff
	.zero		1


	//   ....[166]....
        /*0b44*/ 	.word	0x000077f0
        /*0b48*/ 	.word	0x00000000
        /*0b4c*/ 	.word	0x00000000
        /*0b50*/ 	.short	0x010a
        /*0b52*/ 	.byte	0xff
	.zero		1


	//   ....[167]....
        /*0b54*/ 	.word	0x00007850
        /*0b58*/ 	.word	0x00000000
        /*0b5c*/ 	.word	0x00000000
        /*0b60*/ 	.short	0x010a
        /*0b62*/ 	.byte	0xff
	.zero		1


	//   ....[168]....
        /*0b64*/ 	.word	0x000078b0
        /*0b68*/ 	.word	0x00000000
        /*0b6c*/ 	.word	0x00000000
        /*0b70*/ 	.short	0x010a
        /*0b72*/ 	.byte	0xff
	.zero		1


	//   ....[169]....
        /*0b74*/ 	.word	0x00007910
        /*0b78*/ 	.word	0x00000000
        /*0b7c*/ 	.word	0x00000000
        /*0b80*/ 	.short	0x010a
        /*0b82*/ 	.byte	0xff
	.zero		1


	//   ....[170]....
        /*0b84*/ 	.word	0x00007970
        /*0b88*/ 	.word	0x00000000
        /*0b8c*/ 	.word	0x00000000
        /*0b90*/ 	.short	0x010a
        /*0b92*/ 	.byte	0xff
	.zero		1


	//   ....[171]....
        /*0b94*/ 	.word	0x000079d0
        /*0b98*/ 	.word	0x00000000
        /*0b9c*/ 	.word	0x00000000
        /*0ba0*/ 	.short	0x010a
        /*0ba2*/ 	.byte	0xff
	.zero		1


	//   ....[172]....
        /*0ba4*/ 	.word	0x00007a30
        /*0ba8*/ 	.word	0x00000000
        /*0bac*/ 	.word	0x00000000
        /*0bb0*/ 	.short	0x010a
        /*0bb2*/ 	.byte	0xff
	.zero		1


	//   ....[173]....
        /*0bb4*/ 	.word	0x00007a90
        /*0bb8*/ 	.word	0x00000000
        /*0bbc*/ 	.word	0x00000000
        /*0bc0*/ 	.short	0x010a
        /*0bc2*/ 	.byte	0xff
	.zero		1


	//   ....[174]....
        /*0bc4*/ 	.word	0x00007af0
        /*0bc8*/ 	.word	0x00000000
        /*0bcc*/ 	.word	0x00000000
        /*0bd0*/ 	.short	0x010a
        /*0bd2*/ 	.byte	0xff
	.zero		1


	//   ....[175]....
        /*0bd4*/ 	.word	0x00007b50
        /*0bd8*/ 	.word	0x00000000
        /*0bdc*/ 	.word	0x00000000
        /*0be0*/ 	.short	0x010a
        /*0be2*/ 	.byte	0xff
	.zero		1


	//   ....[176]....
        /*0be4*/ 	.word	0x00007ba0
        /*0be8*/ 	.word	0x00000000
        /*0bec*/ 	.word	0x00000230
        /*0bf0*/ 	.short	0x010a
        /*0bf2*/ 	.byte	0xff
	.zero		1


	//   ....[177]....
        /*0bf4*/ 	.word	0x00007c00
        /*0bf8*/ 	.word	0x00000000
        /*0bfc*/ 	.word	0x000001e0
        /*0c00*/ 	.short	0x010a
        /*0c02*/ 	.byte	0xff
	.zero		1


	//   ....[178]....
        /*0c04*/ 	.word	0x00007c50
        /*0c08*/ 	.word	0x00000000
        /*0c0c*/ 	.word	0x000001d0
        /*0c10*/ 	.short	0x010a
        /*0c12*/ 	.byte	0xff
	.zero		1


	//   ....[179]....
        /*0c14*/ 	.word	0x00007cb0
        /*0c18*/ 	.word	0x00000000
        /*0c1c*/ 	.word	0x000001e0
        /*0c20*/ 	.short	0x010a
        /*0c22*/ 	.byte	0xff
	.zero		1


	//   ....[180]....
        /*0c24*/ 	.word	0x00007d00
        /*0c28*/ 	.word	0x00000000
        /*0c2c*/ 	.word	0x000001d0
        /*0c30*/ 	.short	0x010a
        /*0c32*/ 	.byte	0xff
	.zero		1


	//   ....[181]....
        /*0c34*/ 	.word	0x00007d60
        /*0c38*/ 	.word	0x00000003
        /*0c3c*/ 	.word	0x00000210
        /*0c40*/ 	.short	0x010a
        /*0c42*/ 	.byte	0xff
	.zero		1


	//   ....[182]....
        /*0c44*/ 	.word	0x00007dc0
        /*0c48*/ 	.word	0x00000000
        /*0c4c*/ 	.word	0x00000000
        /*0c50*/ 	.short	0x010a
        /*0c52*/ 	.byte	0xff
	.zero		1


	//   ....[183]....
        /*0c54*/ 	.word	0x00007e20
        /*0c58*/ 	.word	0x00000000
        /*0c5c*/ 	.word	0x00000000
        /*0c60*/ 	.short	0x010a
        /*0c62*/ 	.byte	0xff
	.zero		1


	//   ....[184]....
        /*0c64*/ 	.word	0x00007e80
        /*0c68*/ 	.word	0x00000000
        /*0c6c*/ 	.word	0x00000000
        /*0c70*/ 	.short	0x010a
        /*0c72*/ 	.byte	0xff
	.zero		1


	//   ....[185]....
        /*0c74*/ 	.word	0x00007ee0
        /*0c78*/ 	.word	0x00000000
        /*0c7c*/ 	.word	0x00000000
        /*0c80*/ 	.short	0x010a
        /*0c82*/ 	.byte	0xff
	.zero		1


	//   ....[186]....
        /*0c84*/ 	.word	0x00007f40
        /*0c88*/ 	.word	0x00000000
        /*0c8c*/ 	.word	0x00000000
        /*0c90*/ 	.short	0x010a
        /*0c92*/ 	.byte	0xff
	.zero		1


	//   ....[187]....
        /*0c94*/ 	.word	0x00007f90
        /*0c98*/ 	.word	0x00000000
        /*0c9c*/ 	.word	0x000001d0
        /*0ca0*/ 	.short	0x010a
        /*0ca2*/ 	.byte	0xff
	.zero		1


	//   ....[188]....
        /*0ca4*/ 	.word	0x00007ff0
        /*0ca8*/ 	.word	0x00000000
        /*0cac*/ 	.word	0x000001c8
        /*0cb0*/ 	.short	0x010a
        /*0cb2*/ 	.byte	0xff
	.zero		1


	//   ....[189]....
        /*0cb4*/ 	.word	0x00008050
        /*0cb8*/ 	.word	0x00000003
        /*0cbc*/ 	.word	0x000001b8
        /*0cc0*/ 	.short	0x010a
        /*0cc2*/ 	.byte	0xff
	.zero		1


	//   ....[190]....
        /*0cc4*/ 	.word	0x000080a0
        /*0cc8*/ 	.word	0x00000000
        /*0ccc*/ 	.word	0x000001d0
        /*0cd0*/ 	.short	0x010a
        /*0cd2*/ 	.byte	0xff
	.zero		1


	//   ....[191]....
        /*0cd4*/ 	.word	0x00008100
        /*0cd8*/ 	.word	0x00000000
        /*0cdc*/ 	.word	0x000001b0
        /*0ce0*/ 	.short	0x010a
        /*0ce2*/ 	.byte	0xff
	.zero		1


	//   ....[192]....
        /*0ce4*/ 	.word	0x00008150
        /*0ce8*/ 	.word	0x0000005c
        /*0cec*/ 	.word	0x000001f0
        /*0cf0*/ 	.short	0x010a
        /*0cf2*/ 	.byte	0xff
	.zero		1


	//----- nvinfo : EIATTR_NUM_MBARRIERS
	.align		4
.L_47:
        /*0cf4*/ 	.byte	0x03, 0x38
        /*0cf6*/ 	.short	0x004a


	//----- nvinfo : EIATTR_EXIT_INSTR_OFFSETS
	.align		4
        /*0cf8*/ 	.byte	0x04, 0x1c
        /*0cfa*/ 	.short	(.L_49 - .L_48)


	//   ....[0]....
.L_48:
        /*0cfc*/ 	.word	0x00003480


	//   ....[1]....
        /*0d00*/ 	.word	0x00003970


	//   ....[2]....
        /*0d04*/ 	.word	0x000039d0


	//   ....[3]....
        /*0d08*/ 	.word	0x00004850


	//   ....[4]....
        /*0d0c*/ 	.word	0x00005380


	//   ....[5]....
        /*0d10*/ 	.word	0x000053c0


	//   ....[6]....
        /*0d14*/ 	.word	0x00007070


	//----- nvinfo : EIATTR_MAX_THREADS
	.align		4
.L_49:
        /*0d18*/ 	.byte	0x04, 0x05
        /*0d1a*/ 	.short	(.L_51 - .L_50)
.L_50:
        /*0d1c*/ 	.word	0x00000100
        /*0d20*/ 	.word	0x00000001
        /*0d24*/ 	.word	0x00000001


	//----- nvinfo : EIATTR_CRS_STACK_SIZE
	.align		4
.L_51:
        /*0d28*/ 	.byte	0x04, 0x1e
        /*0d2a*/ 	.short	(.L_53 - .L_52)
.L_52:
        /*0d2c*/ 	.word	0x00000000


	//----- nvinfo : EIATTR_CBANK_PARAM_SIZE
	.align		4
.L_53:
        /*0d30*/ 	.byte	0x03, 0x19
        /*0d32*/ 	.short	0x0800


	//----- nvinfo : EIATTR_PARAM_CBANK
	.align		4
        /*0d34*/ 	.byte	0x04, 0x0a
        /*0d36*/ 	.short	(.L_55 - .L_54)
	.align		4
.L_54:
        /*0d38*/ 	.word	index@(.nv.constant0._ZN7cutlass13device_kernelINS_4gemm6kernel13GemmUniversalIN4cute5tupleIJiiiiEEENS1_10collective13CollectiveMmaINS1_35MainloopSm100TmaUmmaWarpSpecializedILi27ELi2ELi4ENS5_IJNS4_1CILi1EEESB_SB_EEEEENS5_IJNSA_ILi64EEESE_SE_EEENS_12float_e5m2_tENS5_IJlSB_lEEESG_SH_NS4_8TiledMMAINS4_8MMA_AtomIJNS4_10MMA_TraitsINS4_19SM100_MMA_F8F6F4_SSEJSG_SG_fSE_SE_NS4_17integral_constantINS4_4UMMA5MajorELSO_0EEESP_NSM_INSN_7ScaleInELSQ_0EEESR_EEEEEENS4_6LayoutISC_NS5_IJNSA_ILi0EEESV_SV_EEEEENS5_IJNS4_10UnderscoreESY_SY_EEEEENS4_13SM90_TMA_LOADENS4_14ComposedLayoutINS4_7SwizzleILi2ELi4ELi3EEENS4_18smem_ptr_flag_bitsILi8EEENSU_INS5_IJNSA_ILi8EEESE_EEENS5_IJSE_SB_EEEEEEEvNS4_8identityES11_S1B_vS1C_EENS_8epilogue10collective18CollectiveEpilogueINS1E_23Sm100TmaWarpSpecializedILi1ELi1ELi32ELb0ELb0EEEJSF_NS5_IJNSU_ISE_SB_EES1J_EEESG_SH_SG_SH_NS1E_6fusion15FusionCallbacksIS1I_NS1L_17LinearCombinationISG_fSG_fLNS_15FloatRoundStyleE2EEESF_S1K_JEEENS4_5SM1004TMEM4LOAD26SM100_TMEM_LOAD_16dp32b32xES11_S1B_NS4_39AutoVectorizingCopyWithAssumedAlignmentILi128EEENS4_14SM90_TMA_STOREES1B_S1W_S1W_EEEvvEEEEvNT_6ParamsE)
        /*0d3c*/ 	.short	0x0380
        /*0d3e*/ 	.short	0x0800


	//----- nvinfo : EIATTR_SW_WAR
	.align		4
.L_55:
        /*0d40*/ 	.byte	0x04, 0x36
        /*0d42*/ 	.short	(.L_57 - .L_56)
.L_56:
        /*0d44*/ 	.word	0x00000008
.L_57:


//--------------------- .nv.callgraph             --------------------------
	.section	.nv.callgraph,"",@"SHT_CUDA_CALLGRAPH"
	.align	4
	.sectionentsize	8
	.align		4
        /*0000*/ 	.word	0x00000000
	.align		4
        /*0004*/ 	.word	0xffffffff
	.align		4
        /*0008*/ 	.word	index@(_ZN7cutlass13device_kernelINS_4gemm6kernel13GemmUniversalIN4cute5tupleIJiiiiEEENS1_10collective13CollectiveMmaINS1_35MainloopSm100TmaUmmaWarpSpecializedILi27ELi2ELi4ENS5_IJNS4_1CILi1EEESB_SB_EEEEENS5_IJNSA_ILi64EEESE_SE_EEENS_12float_e5m2_tENS5_IJlSB_lEEESG_SH_NS4_8TiledMMAINS4_8MMA_AtomIJNS4_10MMA_TraitsINS4_19SM100_MMA_F8F6F4_SSEJSG_SG_fSE_SE_NS4_17integral_constantINS4_4UMMA5MajorELSO_0EEESP_NSM_INSN_7ScaleInELSQ_0EEESR_EEEEEENS4_6LayoutISC_NS5_IJNSA_ILi0EEESV_SV_EEEEENS5_IJNS4_10UnderscoreESY_SY_EEEEENS4_13SM90_TMA_LOADENS4_14ComposedLayoutINS4_7SwizzleILi2ELi4ELi3EEENS4_18smem_ptr_flag_bitsILi8EEENSU_INS5_IJNSA_ILi8EEESE_EEENS5_IJSE_SB_EEEEEEEvNS4_8identityES11_S1B_vS1C_EENS_8epilogue10collective18CollectiveEpilogueINS1E_23Sm100TmaWarpSpecializedILi1ELi1ELi32ELb0ELb0EEEJSF_NS5_IJNSU_ISE_SB_EES1J_EEESG_SH_SG_SH_NS1E_6fusion15FusionCallbacksIS1I_NS1L_17LinearCombinationISG_fSG_fLNS_15FloatRoundStyleE2EEESF_S1K_JEEENS4_5SM1004TMEM4LOAD26SM100_TMEM_LOAD_16dp32b32xES11_S1B_NS4_39AutoVectorizingCopyWithAssumedAlignmentILi128EEENS4_14SM90_TMA_STOREES1B_S1W_S1W_EEEvvEEEEvNT_6ParamsE)
	.align		4
        /*000c*/ 	.word	index@(__assertfail)
	.align		4
        /*0010*/ 	.word	0x00000000
	.align		4
        /*0014*/ 	.word	0xfffffffe
	.align		4
        /*0018*/ 	.word	0x00000000
	.align		4
        /*001c*/ 	.word	0xfffffffd
	.align		4
        /*0020*/ 	.word	0x00000000
	.align		4
        /*0024*/ 	.word	0xfffffffc


//--------------------- .nv.constant4             --------------------------
	.section	.nv.constant4,"a",@progbits
	.align	8
	.align		8
.nv.constant4:
        /*0000*/ 	.dword	__assertfail
	.align		8
        /*0008*/ 	.dword	__unnamed_1
	.align		8
        /*0010*/ 	.dword	__unnamed_2
	.align		8
        /*0018*/ 	.dword	_ZN40_INTERNAL_a1f61439_4_k_cu_08f7467b_183674cuda3std3__45__cpo5beginE
	.align		8
        /*0020*/ 	.dword	_ZN40_INTERNAL_a1f61439_4_k_cu_08f7467b_183674cuda3std3__45__cpo3endE
	.align		8
        /*0028*/ 	.dword	_ZN40_INTERNAL_a1f61439_4_k_cu_08f7467b_183674cuda3std3__45__cpo6cbeginE
	.align		8
        /*0030*/ 	.dword	_ZN40_INTERNAL_a1f61439_4_k_cu_08f7467b_183674cuda3std3__45__cpo4cendE
	.align		8
        /*0038*/ 	.dword	_ZN40_INTERNAL_a1f61439_4_k_cu_08f7467b_183674cuda3std3__442_GLOBAL__N__a1f61439_4_k_cu_08f7467b_183676ignoreE
	.align		8
        /*0040*/ 	.dword	_ZN40_INTERNAL_a1f61439_4_k_cu_08f7467b_183674cuda3std3__419piecewise_constructE
	.align		8
        /*0048*/ 	.dword	_ZN40_INTERNAL_a1f61439_4_k_cu_08f7467b_183674cuda3std3__48in_placeE
	.align		8
        /*0050*/ 	.dword	_ZN40_INTERNAL_a1f61439_4_k_cu_08f7467b_183674cuda3std6ranges3__45__cpo4swapE
	.align		8
        /*0058*/ 	.dword	_ZN40_INTERNAL_a1f61439_4_k_cu_08f7467b_183674cuda3std6ranges3__45__cpo9iter_moveE
	.align		8
        /*0060*/ 	.dword	_ZN40_INTERNAL_a1f61439_4_k_cu_08f7467b_183674cute7productE
	.align		8
        /*0068*/ 	.dword	_ZN40_INTERNAL_a1f61439_4_k_cu_08f7467b_183674cute1_E
	.align		8
        /*0070*/ 	.dword	$str$25
	.align		8
        /*0078*/ 	.dword	$str$26
	.align		8
        /*0080*/ 	.dword	$str$27
	.align		8
        /*0088*/ 	.dword	$str$28


//--------------------- .text._ZN7cutlass13device_kernelINS_4gemm6kernel13GemmUniversalIN4cute5tupleIJiiiiEEENS1_10collective13CollectiveMmaINS1_35MainloopSm100TmaUmmaWarpSpecializedILi27ELi2ELi4ENS5_IJNS4_1CILi1EEESB_SB_EEEEENS5_IJNSA_ILi64EEESE_SE_EEENS_12float_e5m2_tENS5_IJlSB_lEEESG_SH_NS4_8TiledMMAINS4_8MMA_AtomIJNS4_10MMA_TraitsINS4_19SM100_MMA_F8F6F4_SSEJSG_SG_fSE_SE_NS4_17integral_constantINS4_4UMMA5MajorELSO_0EEESP_NSM_INSN_7ScaleInELSQ_0EEESR_EEEEEENS4_6LayoutISC_NS5_IJNSA_ILi0EEESV_SV_EEEEENS5_IJNS4_10UnderscoreESY_SY_EEEEENS4_13SM90_TMA_LOADENS4_14ComposedLayoutINS4_7SwizzleILi2ELi4ELi3EEENS4_18smem_ptr_flag_bitsILi8EEENSU_INS5_IJNSA_ILi8EEESE_EEENS5_IJSE_SB_EEEEEEEvNS4_8identityES11_S1B_vS1C_EENS_8epilogue10collective18CollectiveEpilogueINS1E_23Sm100TmaWarpSpecializedILi1ELi1ELi32ELb0ELb0EEEJSF_NS5_IJNSU_ISE_SB_EES1J_EEESG_SH_SG_SH_NS1E_6fusion15FusionCallbacksIS1I_NS1L_17LinearCombinationISG_fSG_fLNS_15FloatRoundStyleE2EEESF_S1K_JEEENS4_5SM1004TMEM4LOAD26SM100_TMEM_LOAD_16dp32b32xES11_S1B_NS4_39AutoVectorizingCopyWithAssumedAlignmentILi128EEENS4_14SM90_TMA_STOREES1B_S1W_S1W_EEEvvEEEEvNT_6ParamsE --------------------------
	.section	.text._ZN7cutlass13device_kernelINS_4gemm6kernel13GemmUniversalIN4cute5tupleIJiiiiEEENS1_10collective13CollectiveMmaINS1_35MainloopSm100TmaUmmaWarpSpecializedILi27ELi2ELi4ENS5_IJNS4_1CILi1EEESB_SB_EEEEENS5_IJNSA_ILi64EEESE_SE_EEENS_12float_e5m2_tENS5_IJlSB_lEEESG_SH_NS4_8TiledMMAINS4_8MMA_AtomIJNS4_10MMA_TraitsINS4_19SM100_MMA_F8F6F4_SSEJSG_SG_fSE_SE_NS4_17integral_constantINS4_4UMMA5MajorELSO_0EEESP_NSM_INSN_7ScaleInELSQ_0EEESR_EEEEEENS4_6LayoutISC_NS5_IJNSA_ILi0EEESV_SV_EEEEENS5_IJNS4_10UnderscoreESY_SY_EEEEENS4_13SM90_TMA_LOADENS4_14ComposedLayoutINS4_7SwizzleILi2ELi4ELi3EEENS4_18smem_ptr_flag_bitsILi8EEENSU_INS5_IJNSA_ILi8EEESE_EEENS5_IJSE_SB_EEEEEEEvNS4_8identityES11_S1B_vS1C_EENS_8epilogue10collective18CollectiveEpilogueINS1E_23Sm100TmaWarpSpecializedILi1ELi1ELi32ELb0ELb0EEEJSF_NS5_IJNSU_ISE_SB_EES1J_EEESG_SH_SG_SH_NS1E_6fusion15FusionCallbacksIS1I_NS1L_17LinearCombinationISG_fSG_fLNS_15FloatRoundStyleE2EEESF_S1K_JEEENS4_5SM1004TMEM4LOAD26SM100_TMEM_LOAD_16dp32b32xES11_S1B_NS4_39AutoVectorizingCopyWithAssumedAlignmentILi128EEENS4_14SM90_TMA_STOREES1B_S1W_S1W_EEEvvEEEEvNT_6ParamsE,"ax",@progbits
	.align	128
.text._ZN7cutlass13device_kernelINS_4gemm6kernel13GemmUniversalIN4cute5tupleIJiiiiEEENS1_10collective13CollectiveMmaINS1_35MainloopSm100TmaUmmaWarpSpecializedILi27ELi2ELi4ENS5_IJNS4_1CILi1EEESB_SB_EEEEENS5_IJNSA_ILi64EEESE_SE_EEENS_12float_e5m2_tENS5_IJlSB_lEEESG_SH_NS4_8TiledMMAINS4_8MMA_AtomIJNS4_10MMA_TraitsINS4_19SM100_MMA_F8F6F4_SSEJSG_SG_fSE_SE_NS4_17integral_constantINS4_4UMMA5MajorELSO_0EEESP_NSM_INSN_7ScaleInELSQ_0EEESR_EEEEEENS4_6LayoutISC_NS5_IJNSA_ILi0EEESV_SV_EEEEENS5_IJNS4_10UnderscoreESY_SY_EEEEENS4_13SM90_TMA_LOADENS4_14ComposedLayoutINS4_7SwizzleILi2ELi4ELi3EEENS4_18smem_ptr_flag_bitsILi8EEENSU_INS5_IJNSA_ILi8EEESE_EEENS5_IJSE_SB_EEEEEEEvNS4_8identityES11_S1B_vS1C_EENS_8epilogue10collective18CollectiveEpilogueINS1E_23Sm100TmaWarpSpecializedILi1ELi1ELi32ELb0ELb0EEEJSF_NS5_IJNSU_ISE_SB_EES1J_EEESG_SH_SG_SH_NS1E_6fusion15FusionCallbacksIS1I_NS1L_17LinearCombinationISG_fSG_fLNS_15FloatRoundStyleE2EEESF_S1K_JEEENS4_5SM1004TMEM4LOAD26SM100_TMEM_LOAD_16dp32b32xES11_S1B_NS4_39AutoVectorizingCopyWithAssumedAlignmentILi128EEENS4_14SM90_TMA_STOREES1B_S1W_S1W_EEEvvEEEEvNT_6ParamsE:
        .type           _ZN7cutlass13device_kernelINS_4gemm6kernel13GemmUniversalIN4cute5tupleIJiiiiEEENS1_10collective13CollectiveMmaINS1_35MainloopSm100TmaUmmaWarpSpecializedILi27ELi2ELi4ENS5_IJNS4_1CILi1EEESB_SB_EEEEENS5_IJNSA_ILi64EEESE_SE_EEENS_12float_e5m2_tENS5_IJlSB_lEEESG_SH_NS4_8TiledMMAINS4_8MMA_AtomIJNS4_10MMA_TraitsINS4_19SM100_MMA_F8F6F4_SSEJSG_SG_fSE_SE_NS4_17integral_constantINS4_4UMMA5MajorELSO_0EEESP_NSM_INSN_7ScaleInELSQ_0EEESR_EEEEEENS4_6LayoutISC_NS5_IJNSA_ILi0EEESV_SV_EEEEENS5_IJNS4_10UnderscoreESY_SY_EEEEENS4_13SM90_TMA_LOADENS4_14ComposedLayoutINS4_7SwizzleILi2ELi4ELi3EEENS4_18smem_ptr_flag_bitsILi8EEENSU_INS5_IJNSA_ILi8EEESE_EEENS5_IJSE_SB_EEEEEEEvNS4_8identityES11_S1B_vS1C_EENS_8epilogue10collective18CollectiveEpilogueINS1E_23Sm100TmaWarpSpecializedILi1ELi1ELi32ELb0ELb0EEEJSF_NS5_IJNSU_ISE_SB_EES1J_EEESG_SH_SG_SH_NS1E_6fusion15FusionCallbacksIS1I_NS1L_17LinearCombinationISG_fSG_fLNS_15FloatRoundStyleE2EEESF_S1K_JEEENS4_5SM1004TMEM4LOAD26SM100_TMEM_LOAD_16dp32b32xES11_S1B_NS4_39AutoVectorizingCopyWithAssumedAlignmentILi128EEENS4_14SM90_TMA_STOREES1B_S1W_S1W_EEEvvEEEEvNT_6ParamsE,@function
        .size           _ZN7cutlass13device_kernelINS_4gemm6kernel13GemmUniversalIN4cute5tupleIJiiiiEEENS1_10collective13CollectiveMmaINS1_35MainloopSm100TmaUmmaWarpSpecializedILi27ELi2ELi4ENS5_IJNS4_1CILi1EEESB_SB_EEEEENS5_IJNSA_ILi64EEESE_SE_EEENS_12float_e5m2_tENS5_IJlSB_lEEESG_SH_NS4_8TiledMMAINS4_8MMA_AtomIJNS4_10MMA_TraitsINS4_19SM100_MMA_F8F6F4_SSEJSG_SG_fSE_SE_NS4_17integral_constantINS4_4UMMA5MajorELSO_0EEESP_NSM_INSN_7ScaleInELSQ_0EEESR_EEEEEENS4_6LayoutISC_NS5_IJNSA_ILi0EEESV_SV_EEEEENS5_IJNS4_10UnderscoreESY_SY_EEEEENS4_13SM90_TMA_LOADENS4_14ComposedLayoutINS4_7SwizzleILi2ELi4ELi3EEENS4_18smem_ptr_flag_bitsILi8EEENSU_INS5_IJNSA_ILi8EEESE_EEENS5_IJSE_SB_EEEEEEEvNS4_8identityES11_S1B_vS1C_EENS_8epilogue10collective18CollectiveEpilogueINS1E_23Sm100TmaWarpSpecializedILi1ELi1ELi32ELb0ELb0EEEJSF_NS5_IJNSU_ISE_SB_EES1J_EEESG_SH_SG_SH_NS1E_6fusion15FusionCallbacksIS1I_NS1L_17LinearCombinationISG_fSG_fLNS_15FloatRoundStyleE2EEESF_S1K_JEEENS4_5SM1004TMEM4LOAD26SM100_TMEM_LOAD_16dp32b32xES11_S1B_NS4_39AutoVectorizingCopyWithAssumedAlignmentILi128EEENS4_14SM90_TMA_STOREES1B_S1W_S1W_EEEvvEEEEvNT_6ParamsE,(.L_x_198 - _ZN7cutlass13device_kernelINS_4gemm6kernel13GemmUniversalIN4cute5tupleIJiiiiEEENS1_10collective13CollectiveMmaINS1_35MainloopSm100TmaUmmaWarpSpecializedILi27ELi2ELi4ENS5_IJNS4_1CILi1EEESB_SB_EEEEENS5_IJNSA_ILi64EEESE_SE_EEENS_12float_e5m2_tENS5_IJlSB_lEEESG_SH_NS4_8TiledMMAINS4_8MMA_AtomIJNS4_10MMA_TraitsINS4_19SM100_MMA_F8F6F4_SSEJSG_SG_fSE_SE_NS4_17integral_constantINS4_4UMMA5MajorELSO_0EEESP_NSM_INSN_7ScaleInELSQ_0EEESR_EEEEEENS4_6LayoutISC_NS5_IJNSA_ILi0EEESV_SV_EEEEENS5_IJNS4_10UnderscoreESY_SY_EEEEENS4_13SM90_TMA_LOADENS4_14ComposedLayoutINS4_7SwizzleILi2ELi4ELi3EEENS4_18smem_ptr_flag_bitsILi8EEENSU_INS5_IJNSA_ILi8EEESE_EEENS5_IJSE_SB_EEEEEEEvNS4_8identityES11_S1B_vS1C_EENS_8epilogue10collective18CollectiveEpilogueINS1E_23Sm100TmaWarpSpecializedILi1ELi1ELi32ELb0ELb0EEEJSF_NS5_IJNSU_ISE_SB_EES1J_EEESG_SH_SG_SH_NS1E_6fusion15FusionCallbacksIS1I_NS1L_17LinearCombinationISG_fSG_fLNS_15FloatRoundStyleE2EEESF_S1K_JEEENS4_5SM1004TMEM4LOAD26SM100_TMEM_LOAD_16dp32b32xES11_S1B_NS4_39AutoVectorizingCopyWithAssumedAlignmentILi128EEENS4_14SM90_TMA_STOREES1B_S1W_S1W_EEEvvEEEEvNT_6ParamsE)
        .other          _ZN7cutlass13device_kernelINS_4gemm6kernel13GemmUniversalIN4cute5tupleIJiiiiEEENS1_10collective13CollectiveMmaINS1_35MainloopSm100TmaUmmaWarpSpecializedILi27ELi2ELi4ENS5_IJNS4_1CILi1EEESB_SB_EEEEENS5_IJNSA_ILi64EEESE_SE_EEENS_12float_e5m2_tENS5_IJlSB_lEEESG_SH_NS4_8TiledMMAINS4_8MMA_AtomIJNS4_10MMA_TraitsINS4_19SM100_MMA_F8F6F4_SSEJSG_SG_fSE_SE_NS4_17integral_constantINS4_4UMMA5MajorELSO_0EEESP_NSM_INSN_7ScaleInELSQ_0EEESR_EEEEEENS4_6LayoutISC_NS5_IJNSA_ILi0EEESV_SV_EEEEENS5_IJNS4_10UnderscoreESY_SY_EEEEENS4_13SM90_TMA_LOADENS4_14ComposedLayoutINS4_7SwizzleILi2ELi4ELi3EEENS4_18smem_ptr_flag_bitsILi8EEENSU_INS5_IJNSA_ILi8EEESE_EEENS5_IJSE_SB_EEEEEEEvNS4_8identityES11_S1B_vS1C_EENS_8epilogue10collective18CollectiveEpilogueINS1E_23Sm100TmaWarpSpecializedILi1ELi1ELi32ELb0ELb0EEEJSF_NS5_IJNSU_ISE_SB_EES1J_EEESG_SH_SG_SH_NS1E_6fusion15FusionCallbacksIS1I_NS1L_17LinearCombinationISG_fSG_fLNS_15FloatRoundStyleE2EEESF_S1K_JEEENS4_5SM1004TMEM4LOAD26SM100_TMEM_LOAD_16dp32b32xES11_S1B_NS4_39AutoVectorizingCopyWithAssumedAlignmentILi128EEENS4_14SM90_TMA_STOREES1B_S1W_S1W_EEEvvEEEEvNT_6ParamsE,@"STO_CUDA_ENTRY STV_DEFAULT"
_ZN7cutlass13device_kernelINS_4gemm6kernel13GemmUniversalIN4cute5tupleIJiiiiEEENS1_10collective13CollectiveMmaINS1_35MainloopSm100TmaUmmaWarpSpecializedILi27ELi2ELi4ENS5_IJNS4_1CILi1EEESB_SB_EEEEENS5_IJNSA_ILi64EEESE_SE_EEENS_12float_e5m2_tENS5_IJlSB_lEEESG_SH_NS4_8TiledMMAINS4_8MMA_AtomIJNS4_10MMA_TraitsINS4_19SM100_MMA_F8F6F4_SSEJSG_SG_fSE_SE_NS4_17integral_constantINS4_4UMMA5MajorELSO_0EEESP_NSM_INSN_7ScaleInELSQ_0EEESR_EEEEEENS4_6LayoutISC_NS5_IJNSA_ILi0EEESV_SV_EEEEENS5_IJNS4_10UnderscoreESY_SY_EEEEENS4_13SM90_TMA_LOADENS4_14ComposedLayoutINS4_7SwizzleILi2ELi4ELi3EEENS4_18smem_ptr_flag_bitsILi8EEENSU_INS5_IJNSA_ILi8EEESE_EEENS5_IJSE_SB_EEEEEEEvNS4_8identityES11_S1B_vS1C_EENS_8epilogue10collective18CollectiveEpilogueINS1E_23Sm100TmaWarpSpecializedILi1ELi1ELi32ELb0ELb0EEEJSF_NS5_IJNSU_ISE_SB_EES1J_EEESG_SH_SG_SH_NS1E_6fusion15FusionCallbacksIS1I_NS1L_17LinearCombinationISG_fSG_fLNS_15FloatRoundStyleE2EEESF_S1K_JEEENS4_5SM1004TMEM4LOAD26SM100_TMEM_LOAD_16dp32b32xES11_S1B_NS4_39AutoVectorizingCopyWithAssumedAlignmentILi128EEENS4_14SM90_TMA_STOREES1B_S1W_S1W_EEEvvEEEEvNT_6ParamsE:
[----:B------:R-:W1:Y:S01]  /*0000*/  LDC R1, c[0x0][0x37c] ;  /* 0x0000df00ff017b82 */ /* 0x000e620000000800 */
[----:B------:R-:W2:Y:S01]  /*0010*/  S2R R101, SR_TID.X ;  /* 0x0000000000657919 */ /* 0x000ea20000002100 */
[----:B------:R-:W3:Y:S01]  /*0020*/  LDCU.64 UR4, c[0x0][0x890] ;  /* 0x00011200ff0477ac */ /* 0x000ee20008000a00 */
[----:B------:R-:W-:Y:S02]  /*0030*/  PRMT R96, RZ, 0x7610, R96 ;  /* 0x00007610ff607816 */ /* 0x000fe40000000060 */
[----:B------:R-:W-:Y:S01]  /*0040*/  ELECT P5, URZ, PT ;  /* 0x0000000000ff782f */ /* 0x000fe200038a0000 */
[----:B------:R-:W4:Y:S01]  /*0050*/  LDCU.64 UR40, c[0x0][0x358] ;  /* 0x00006b00ff2877ac */ /* 0x000f220008000a00 */
[----:B---3--:R-:W-:-:S04]  /*0060*/  UISETP.NE.U32.AND UP0, UPT, UR4, URZ, UPT ;  /* 0x000000ff0400728c */ /* 0x008fc8000bf05070 */
[----:B------:R-:W-:Y:S01]  /*0070*/  UISETP.NE.AND.EX UP0, UPT, UR5, URZ, UPT, UP0 ;  /* 0x000000ff0500728c */ /* 0x000fe2000bf05300 */
[----:B--2---:R-:W-:-:S05]  /*0080*/  SHF.R.U32.HI R104, RZ, 0x5, R101 ;  /* 0x00000005ff687819 */ /* 0x004fca0000011665 */
[----:B------:R-:W2:Y:S02]  /*0090*/  SHFL.IDX PT, R0, R104, RZ, 0x1f ;  /* 0x00001fff68007589 */ /* 0x000ea400000e0000 */
[----:B--2---:R-:W-:Y:S01]  /*00a0*/  R2UR UR8, R0 ;  /* 0x00000000000872ca */ /* 0x004fe200000e0000 */
[----:B-1--4-:R-:W-:-:S14]  /*00b0*/  BRA.U UP0, `(.L_x_0) ;  /* 0x00000001002c7547 */ /* 0x012fdc000b800000 */
[----:B------:R-:W1:Y:S02]  /*00c0*/  LDCU.64 UR6, c[0x0][0x888] ;  /* 0x00011100ff0677ac */ /* 0x000e640008000a00 */
[----:B-1----:R-:W-:-:S04]  /*00d0*/  UISETP.NE.U32.AND UP0, UPT, UR6, URZ, UPT ;  /* 0x000000ff0600728c */ /* 0x002fc8000bf05070 */
[----:B------:R-:W-:-:S09]  /*00e0*/  UISETP.NE.AND.EX UP0, UPT, UR7, URZ, UPT, UP0 ;  /* 0x000000ff0700728c */ /* 0x000fd2000bf05300 */
[----:B------:R-:W-:Y:S05]  /*00f0*/  BRA.U !UP0, `(.L_x_1) ;  /* 0x0000000108107547 */ /* 0x000fea000b800000 */
[----:B------:R-:W1:Y:S02]  /*0100*/  LDC.64 R2, c[0x0][0x888] ;  /* 0x00022200ff027b82 */ /* 0x000e640000000a00 */
[----:B-1----:R1:W5:Y:S01]  /*0110*/  LDG.E R49, desc[UR40][R2.64] ;  /* 0x0000002802317981 */ /* 0x002362000c1e1900 */
[----:B------:R-:W-:Y:S01]  /*0120*/  HFMA2 R96, -RZ, RZ, 0, 5.9604644775390625e-08 ;  /* 0x00000001ff607431 */ /* 0x000fe200000001ff */
[----:B------:R-:W-:Y:S05]  /*0130*/  BRA `(.L_x_0) ;  /* 0x00000000000c7947 */ /* 0x000fea0003800000 */
.L_x_1:
[----:B------:R-:W1:Y:S01]  /*0140*/  LDCU UR6, c[0x0][0x880] ;  /* 0x00011000ff0677ac */ /* 0x000e620008000800 */
[----:B------:R-:W-:Y:S01]  /*0150*/  HFMA2 R96, -RZ, RZ, 0, 5.9604644775390625e-08 ;  /* 0x00000001ff607431 */ /* 0x000fe200000001ff */
[----:B-1----:R-:W-:-:S07]  /*0160*/  MOV R49, UR6 ;  /* 0x0000000600317c02 */ /* 0x002fce0008000f00 */
.L_x_0:
[----:B------:R-:W2:Y:S02]  /*0170*/  LDCU.64 UR6, c[0x0][0x8b0] ;  /* 0x00011600ff0677ac */ /* 0x000ea40008000a00 */
[----:B--2---:R-:W-:-:S04]  /*0180*/  UISETP.NE.U32.AND UP0, UPT, UR6, URZ, UPT ;  /* 0x000000ff0600728c */ /* 0x004fc8000bf05070 */
[----:B------:R-:W-:-:S09]  /*0190*/  UISETP.NE.AND.EX UP0, UPT, UR7, URZ, UPT, UP0 ;  /* 0x000000ff0700728c */ /* 0x000fd2000bf05300 */
[----:B------:R-:W-:Y:S05]  /*01a0*/  BRA.U UP0, `(.L_x_2) ;  /* 0x0000000100247547 */ /* 0x000fea000b800000 */
[----:B------:R-:W2:Y:S02]  /*01b0*/  LDCU.64 UR6, c[0x0][0x8a8] ;  /* 0x00011500ff0677ac */ /* 0x000ea40008000a00 */
[----:B--2---:R-:W-:-:S04]  /*01c0*/  UISETP.NE.U32.AND UP0, UPT, UR6, URZ, UPT ;  /* 0x000000ff0600728c */ /* 0x004fc8000bf05070 */
[----:B------:R-:W-:-:S09]  /*01d0*/  UISETP.NE.AND.EX UP0, UPT, UR7, URZ, UPT, UP0 ;  /* 0x000000ff0700728c */ /* 0x000fd2000bf05300 */
[----:B------:R-:W-:Y:S05]  /*01e0*/  BRA.U !UP0, `(.L_x_3) ;  /* 0x00000001080c7547 */ /* 0x000fea000b800000 */
[----:B-1----:R-:W1:Y:S02]  /*01f0*/  LDC.64 R2, c[0x0][0x8a8] ;  /* 0x00022a00ff027b82 */ /* 0x002e640000000a00 */
[----:B-1----:R2:W5:Y:S01]  /*0200*/  LDG.E R47, desc[UR40][R2.64] ;  /* 0x00000028022f7981 */ /* 0x002562000c1e1900 */
[----:B------:R-:W-:Y:S05]  /*0210*/  BRA `(.L_x_2) ;  /* 0x0000000000087947 */ /* 0x000fea0003800000 */
.L_x_3:
[----:B------:R-:W2:Y:S02]  /*0220*/  LDCU UR6, c[0x0][0x8a0] ;  /* 0x00011400ff0677ac */ /* 0x000ea40008000800 */
[----:B--2---:R-:W-:Y:S02]  /*0230*/  MOV R47, UR6 ;  /* 0x00000006002f7c02 */ /* 0x004fe40008000f00 */
.L_x_2:
[----:B------:R-:W-:Y:S01]  /*0240*/  IMAD.U32 R0, RZ, RZ, UR8 ;  /* 0x00000008ff007e24 */ /* 0x000fe2000f8e00ff */
[----:B------:R-:W-:Y:S04]  /*0250*/  BSSY.RECONVERGENT B0, `(.L_x_4) ;  /* 0x000000c000007945 */ /* 0x000fe80003800200 */
[C---:B------:R-:W-:Y:S02]  /*0260*/  ISETP.NE.OR P1, PT, R0.reuse, 0x1, !P5 ;  /* 0x000000010000780c */ /* 0x040fe40006f25670 */
[----:B------:R-:W-:-:S11]  /*0270*/  ISETP.NE.OR P0, PT, R0, 0x3, !P5 ;  /* 0x000000030000780c */ /* 0x000fd60006f05670 */
[----:B------:R-:W-:Y:S05]  /*0280*/  @P1 BRA `(.L_x_5) ;  /* 0x0000000000201947 */ /* 0x000fea0003800000 */
[----:B------:R-:W3:Y:S02]  /*0290*/  LDCU.64 UR6, c[0x0][0x348] ;  /* 0x00006900ff0677ac */ /* 0x000ee40008000a00 */
[----:B---3--:R-:W-:Y:S02]  /*02a0*/  UIADD3 UR10, UP1, UPT, UR6, 0x80, URZ ;  /* 0x00000080060a7890 */ /* 0x008fe4000ff3e0ff */
[----:B------:R-:W-:Y:S02]  /*02b0*/  UIADD3 UR6, UP0, UPT, UR6, 0x180, URZ ;  /* 0x0000018006067890 */ /* 0x000fe4000ff1e0ff */
[----:B------:R-:W-:Y:S02]  /*02c0*/  UIADD3.X UR11, UPT, UPT, URZ, UR7, URZ, UP1, !UPT ;  /* 0x00000007ff0b7290 */ /* 0x000fe40008ffe4ff */
[----:B------:R-:W-:-:S07]  /*02d0*/  UIADD3.X UR7, UPT, UPT, URZ, UR7, URZ, UP0, !UPT ;  /* 0x00000007ff077290 */ /* 0x000fce00087fe4ff */
[----:B------:R3:W-:Y:S02]  /*02e0*/  UTMACCTL.PF [UR10] ;  /* 0x000000000a0079b9 */ /* 0x0007e40008040000 */
[----:B------:R3:W-:Y:S02]  /*02f0*/  UTMACCTL.PF [UR6] ;  /* 0x00000000060079b9 */ /* 0x0007e40008040000 */
[----:B---3--:R-:W-:Y:S01]  /*0300*/  NOP ;  /* 0x0000000000007918 */ /* 0x008fe20000000000 */
.L_x_5:
[----:B------:R-:W-:Y:S05]  /*0310*/  BSYNC.RECONVERGENT B0 ;  /* 0x0000000000007941 */ /* 0x000fea0003800200 */
.L_x_4:
[----:B------:R-:W-:Y:S04]  /*0320*/  BSSY.RECONVERGENT B0, `(.L_x_6) ;  /* 0x000000a000007945 */ /* 0x000fe80003800200 */
        /* <DEDUP_REMOVED lines=9> */
.L_x_7:
[----:B------:R-:W-:Y:S05]  /*03c0*/  BSYNC.RECONVERGENT B0 ;  /* 0x0000000000007941 */ /* 0x000fea0003800200 */
.L_x_6:
[----:B------:R-:W3:Y:S01]  /*03d0*/  LDCU.64 UR6, c[0x0][0x888] ;  /* 0x00011100ff0677ac */ /* 0x000ee20008000a00 */
[----:B------:R-:W-:Y:S02]  /*03e0*/  UISETP.EQ.U32.AND UP1, UPT, UR4, URZ, UPT ;  /* 0x000000ff0400728c */ /* 0x000fe4000bf22070 */
[----:B------:R-:W-:Y:S02]  /*03f0*/  UPLOP3.LUT UP2, UPT, UPT, UPT, UPT, 0x80, 0x8 ;  /* 0x000000000008789c */ /* 0x000fe40003f4f070 */
[----:B---3--:R-:W-:-:S04]  /*0400*/  UISETP.NE.U32.AND UP0, UPT, UR6, URZ, UPT ;  /* 0x000000ff0600728c */ /* 0x008fc8000bf05070 */
[----:B------:R-:W-:-:S04]  /*0410*/  UISETP.NE.AND.EX UP0, UPT, UR7, URZ, UPT, UP0 ;  /* 0x000000ff0700728c */ /* 0x000fc8000bf05300 */
[----:B------:R-:W-:-:S04]  /*0420*/  UISETP.EQ.OR.EX UP3, UPT, UR5, URZ, !UP0, UP1 ;  /* 0x000000ff0500728c */ /* 0x000fc8000c762710 */
[----:B------:R-:W-:-:S05]  /*0430*/  UP2UR UR44, UPR, URZ, 0x8 ;  /* 0x00000008ff2c7883 */ /* 0x000fca0008000000 */
[----:B------:R-:W-:Y:S07]  /*0440*/  BRA.U !UP3, `(.L_x_8) ;  /* 0x000000010b207547 */ /* 0x000fee000b800000 */
[----:B------:R-:W-:Y:S01]  /*0450*/  UISETP.NE.U32.AND UP2, UPT, UR4, URZ, UPT ;  /* 0x000000ff0400728c */ /* 0x000fe2000bf45070 */
[----:B-----5:R-:W-:Y:S01]  /*0460*/  FSETP.NEU.AND P0, PT, R49, RZ, PT ;  /* 0x000000ff3100720b */ /* 0x020fe20003f0d000 */
[----:B------:R-:W-:Y:S02]  /*0470*/  USEL UR4, URZ, 0xffffffff, UP0 ;  /* 0xffffffffff047887 */ /* 0x000fe40008000000 */
[----:B------:R-:W-:-:S10]  /*0480*/  UISETP.NE.AND.EX UP2, UPT, UR5, URZ, UPT, UP2 ;  /* 0x000000ff0500728c */ /* 0x000fd4000bf45320 */
[----:B------:R-:W-:Y:S01]  /*0490*/  VOTEU.ANY UP1, P0 ;  /* 0x0000000000ff7886 */ /* 0x000fe20000020100 */
[----:B------:R-:W-:-:S04]  /*04a0*/  @!UP2 USEL UR4, URZ, 0xffffffff, UP1 ;  /* 0xffffffffff04a887 */ /* 0x000fc80008800000 */
[----:B------:R-:W-:-:S04]  /*04b0*/  ULOP3.LUT UR4, UR4, 0x1, URZ, 0xc0, !UPT ;  /* 0x0000000104047892 */ /* 0x000fc8000f8ec0ff */
[----:B------:R-:W-:-:S11]  /*04c0*/  UISETP.NE.U32.AND UP2, UPT, UR4, 0x1, UPT ;  /* 0x000000010400788c */ /* 0x000fd6000bf45070 */
.L_x_8:
[----:B-12---:R-:W1:Y:S01]  /*04d0*/  SHFL.IDX PT, R2, R104, RZ, 0x1f ;  /* 0x00001fff68027589 */ /* 0x006e6200000e0000 */
[----:B------:R-:W-:-:S04]  /*04e0*/  UISETP.NE.AND UP1, UPT, UR8, 0x2, UPT ;  /* 0x000000020800788c */ /* 0x000fc8000bf25270 */
[----:B------:R-:W-:Y:S01]  /*04f0*/  USEL UR13, URZ, 0x1, UP1 ;  /* 0x00000001ff0d7887 */ /* 0x000fe20008800000 */
[----:B-1----:R-:W-:-:S13]  /*0500*/  ISETP.NE.AND P0, PT, R2, RZ, PT ;  /* 0x000000ff0200720c */ /* 0x002fda0003f05270 */
[----:B------:R-:W-:Y:S05]  /*0510*/  @P0 BRA `(.L_x_9) ;  /* 0x00000004000c0947 */ /* 0x000fea0003800000 */
[----:B------:R-:W-:Y:S01]  /*0520*/  ELECT P0, URZ, PT ;  /* 0x0000000000ff782f */ /* 0x000fe20003800000 */
[----:B------:R-:W-:-:S12]  /*0530*/  BSSY.RECONVERGENT B0, `(.L_x_9) ;  /* 0x0000041000007945 */ /* 0x000fd80003800200 */
[----:B------:R-:W-:Y:S05]  /*0540*/  @!P0 BRA `(.L_x_10) ;  /* 0x0000000000fc8947 */ /* 0x000fea0003800000 */
[----:B------:R-:W1:Y:S01]  /*0550*/  S2UR UR5, SR_CgaCtaId ;  /* 0x00000000000579c3 */ /* 0x000e620000008800 */
[----:B------:R-:W-:Y:S01]  /*0560*/  UMOV UR6, 0x400 ;  /* 0x0000040000067882 */ /* 0x000fe20000000000 */
[----:B------:R-:W-:Y:S01]  /*0570*/  UMOV UR4, 0x1 ;  /* 0x0000000100047882 */ /* 0x000fe20000000000 */
[----:B-1----:R-:W-:Y:S02]  /*0580*/  ULEA UR5, UR5, UR6, 0x18 ;  /* 0x0000000605057291 */ /* 0x002fe4000f8ec0ff */
[----:B------:R-:W-:-:S04]  /*0590*/  UIADD3 UR6, UPT, UPT, -UR4, 0x100000, URZ ;  /* 0x0010000004067890 */ /* 0x000fc8000fffe1ff */
[----:B------:R-:W-:Y:S02]  /*05a0*/  USHF.L.U32 UR7, UR6, 0xb, URZ ;  /* 0x0000000b06077899 */ /* 0x000fe400080006ff */
[----:B------:R-:W-:Y:S01]  /*05b0*/  USHF.L.U32 UR6, UR6, 0x1, URZ ;  /* 0x0000000106067899 */ /* 0x000fe200080006ff */
[----:B------:R-:W1:Y:S11]  /*05c0*/  FENCE.VIEW.ASYNC.S ;  /* 0x00000000000073c6 */ /* 0x000e760000000000 */
[----:B-1----:R1:W2:Y:S01]  /*05d0*/  SYNCS.EXCH.64 URZ, [UR5], UR6 ;  /* 0x0000000605ff75b2 */ /* 0x0022a20008000100 */
[----:B------:R1:W3:Y:S01]  /*05e0*/  SYNCS.EXCH.64 URZ, [UR5+0xd8], UR6 ;  /* 0x0000d80605ff75b2 */ /* 0x0002e20008000100 */
[----:B------:R1:W4:Y:S01]  /*05f0*/  SYNCS.EXCH.64 URZ, [UR5+0x8], UR6 ;  /* 0x0000080605ff75b2 */ /* 0x0003220008000100 */
[----:B------:R1:W1:Y:S01]  /*0600*/  SYNCS.EXCH.64 URZ, [UR5+0xe0], UR6 ;  /* 0x0000e00605ff75b2 */ /* 0x0002620008000100 */
        /* <DEDUP_REMOVED lines=50> */
[----:B--234-:R-:W-:Y:S01]  /*0930*/  NOP ;  /* 0x0000000000007918 */ /* 0x01cfe20000000000 */
.L_x_10:
[----:B-1----:R-:W-:Y:S05]  /*0940*/  BSYNC.RECONVERGENT B0 ;  /* 0x0000000000007941 */ /* 0x002fea0003800200 */
.L_x_9:
[----:B------:R-:W1:Y:S01]  /*0950*/  SHFL.IDX PT, R2, R104, RZ, 0x1f ;  /* 0x00001fff68027589 */ /* 0x000e6200000e0000 */
[----:B------:R-:W-:Y:S01]  /*0960*/  NOP ;  /* 0x0000000000007918 */ /* 0x000fe20000000000 */
[----:B-1----:R-:W-:-:S13]  /*0970*/  ISETP.NE.AND P0, PT, R2, 0x1, PT ;  /* 0x000000010200780c */ /* 0x002fda0003f05270 */
[----:B------:R-:W-:Y:S05]  /*0980*/  @P0 BRA `(.L_x_11) ;  /* 0x0000000000400947 */ /* 0x000fea0003800000 */
[----:B------:R-:W1:Y:S01]  /*0990*/  S2UR UR6, SR_CgaCtaId ;  /* 0x00000000000679c3 */ /* 0x000e620000008800 */
[----:B------:R-:W-:Y:S01]  /*09a0*/  UMOV UR7, 0x400 ;  /* 0x0000040000077882 */ /* 0x000fe20000000000 */
[----:B------:R-:W-:Y:S01]  /*09b0*/  UMOV UR5, 0x20 ;  /* 0x0000002000057882 */ /* 0x000fe20000000000 */
[----:B------:R-:W-:Y:S01]  /*09c0*/  UMOV UR4, 0x80 ;  /* 0x0000008000047882 */ /* 0x000fe20000000000 */
[----:B------:R-:W-:-:S04]  /*09d0*/  UIADD3 UR10, UPT, UPT, -UR5, 0x100000, URZ ;  /* 0x00100000050a7890 */ /* 0x000fc8000fffe1ff */
[----:B------:R-:W-:Y:S02]  /*09e0*/  USHF.L.U32 UR11, UR10, 0xb, URZ ;  /* 0x0000000b0a0b7899 */ /* 0x000fe400080006ff */
[----:B------:R-:W-:Y:S02]  /*09f0*/  USHF.L.U32 UR10, UR10, 0x1, URZ ;  /* 0x000000010a0a7899 */ /* 0x000fe400080006ff */
[----:B------:R-:W-:-:S04]  /*0a00*/  UIADD3 UR4, UPT, UPT, -UR4, 0x100000, URZ ;  /* 0x0010000004047890 */ /* 0x000fc8000fffe1ff */
[----:B------:R-:W-:Y:S02]  /*0a10*/  USHF.L.U32 UR5, UR4, 0xb, URZ ;  /* 0x0000000b04057899 */ /* 0x000fe400080006ff */
[----:B------:R-:W-:Y:S01]  /*0a20*/  USHF.L.U32 UR4, UR4, 0x1, URZ ;  /* 0x0000000104047899 */ /* 0x000fe200080006ff */
[----:B------:R-:W-:Y:S01]  /*0a30*/  ELECT P0, URZ, PT ;  /* 0x0000000000ff782f */ /* 0x000fe20003800000 */
[----:B-1----:R-:W-:Y:S01]  /*0a40*/  ULEA UR6, UR6, UR7, 0x18 ;  /* 0x0000000706067291 */ /* 0x002fe2000f8ec0ff */
[----:B------:R-:W1:Y:S11]  /*0a50*/  FENCE.VIEW.ASYNC.S ;  /* 0x00000000000073c6 */ /* 0x000e760000000000 */
[----:B-1----:R1:W2:Y:S01]  /*0a60*/  SYNCS.EXCH.64 URZ, [UR6+0x1b0], UR10 ;  /* 0x0001b00a06ff75b2 */ /* 0x0022a20008000100 */
[----:B------:R1:W3:Y:S01]  /*0a70*/  SYNCS.EXCH.64 URZ, [UR6+0x1b8], UR4 ;  /* 0x0001b80406ff75b2 */ /* 0x0002e20008000100 */
[----:B------:R-:W-:Y:S01]  /*0a80*/  NOP ;  /* 0x0000000000007918 */ /* 0x000fe20000000000 */
.L_x_11:
[----:B------:R-:W4:Y:S01]  /*0a90*/  SHFL.IDX PT, R2, R104, RZ, 0x1f ;  /* 0x00001fff68027589 */ /* 0x000f2200000e0000 */
[----:B------:R-:W-:Y:S01]  /*0aa0*/  NOP ;  /* 0x0000000000007918 */ /* 0x000fe20000000000 */
[----:B----4-:R-:W-:-:S13]  /*0ab0*/  ISETP.NE.AND P0, PT, R2, 0x3, PT ;  /* 0x000000030200780c */ /* 0x010fda0003f05270 */
[----:B------:R-:W-:Y:S05]  /*0ac0*/  @P0 BRA `(.L_x_12) ;  /* 0x0000000000300947 */ /* 0x000fea0003800000 */
[----:B-1----:R-:W1:Y:S01]  /*0ad0*/  S2UR UR5, SR_CgaCtaId ;  /* 0x00000000000579c3 */ /* 0x002e620000008800 */
[----:B------:R-:W-:Y:S01]  /*0ae0*/  UMOV UR6, 0x400 ;  /* 0x0000040000067882 */ /* 0x000fe20000000000 */
[----:B------:R-:W-:Y:S01]  /*0af0*/  UMOV UR4, 0x20 ;  /* 0x0000002000047882 */ /* 0x000fe20000000000 */
[----:B------:R-:W-:Y:S01]  /*0b00*/  ELECT P0, URZ, PT ;  /* 0x0000000000ff782f */ /* 0x000fe20003800000 */
[----:B-1----:R-:W-:Y:S02]  /*0b10*/  ULEA UR5, UR5, UR6, 0x18 ;  /* 0x0000000605057291 */ /* 0x002fe4000f8ec0ff */
[----:B------:R-:W-:-:S04]  /*0b20*/  UIADD3 UR6, UPT, UPT, -UR4, 0x100000, URZ ;  /* 0x0010000004067890 */ /* 0x000fc8000fffe1ff */
[----:B------:R-:W-:Y:S02]  /*0b30*/  USHF.L.U32 UR7, UR6, 0xb, URZ ;  /* 0x0000000b06077899 */ /* 0x000fe400080006ff */
[----:B------:R-:W-:Y:S01]  /*0b40*/  USHF.L.U32 UR6, UR6, 0x1, URZ ;  /* 0x0000000106067899 */ /* 0x000fe200080006ff */
[----:B------:R-:W1:Y:S11]  /*0b50*/  FENCE.VIEW.ASYNC.S ;  /* 0x00000000000073c6 */ /* 0x000e760000000000 */
[----:B-1----:R4:W1:Y:S01]  /*0b60*/  SYNCS.EXCH.64 URZ, [UR5+0x1c0], UR6 ;  /* 0x0001c00605ff75b2 */ /* 0x0028620008000100 */
[----:B------:R4:W1:Y:S02]  /*0b70*/  SYNCS.EXCH.64 URZ, [UR5+0x1c8], UR6 ;  /* 0x0001c80605ff75b2 */ /* 0x0008640008000100 */
[----:B----4-:R-:W-:Y:S01]  /*0b80*/  NOP ;  /* 0x0000000000007918 */ /* 0x010fe20000000000 */
.L_x_12:
[----:B------:R-:W4:Y:S01]  /*0b90*/  SHFL.IDX PT, R2, R104, RZ, 0x1f ;  /* 0x00001fff68027589 */ /* 0x000f2200000e0000 */
[----:B------:R-:W-:Y:S01]  /*0ba0*/  NOP ;  /* 0x0000000000007918 */ /* 0x000fe20000000000 */
[----:B----4-:R-:W-:-:S13]  /*0bb0*/  ISETP.NE.AND P0, PT, R2, 0x4, PT ;  /* 0x000000040200780c */ /* 0x010fda0003f05270 */
[----:B------:R-:W-:Y:S05]  /*0bc0*/  @P0 BRA `(.L_x_13) ;  /* 0x00000000004c0947 */ /* 0x000fea0003800000 */
[----:B-1----:R-:W1:Y:S01]  /*0bd0*/  S2UR UR5, SR_CgaCtaId ;  /* 0x00000000000579c3 */ /* 0x002e620000008800 */
[----:B------:R-:W-:Y:S01]  /*0be0*/  UMOV UR7, 0x100 ;  /* 0x0000010000077882 */ /* 0x000fe20000000000 */
[----:B------:R-:W-:Y:S01]  /*0bf0*/  UMOV UR6, 0x400 ;  /* 0x0000040000067882 */ /* 0x000fe20000000000 */
[----:B------:R-:W-:Y:S01]  /*0c00*/  USEL UR7, UR7, 0xe0, UP2 ;  /* 0x000000e007077887 */ /* 0x000fe20009000000 */
[----:B------:R-:W-:Y:S01]  /*0c10*/  UMOV UR4, 0x1 ;  /* 0x0000000100047882 */ /* 0x000fe20000000000 */
[----:B------:R-:W-:Y:S01]  /*0c20*/  ELECT P0, URZ, PT ;  /* 0x0000000000ff782f */ /* 0x000fe20003800000 */
[----:B------:R-:W-:-:S04]  /*0c30*/  UIADD3 UR10, UPT, UPT, -UR4, 0x100000, URZ ;  /* 0x00100000040a7890 */ /* 0x000fc8000fffe1ff */
[----:B------:R-:W-:Y:S02]  /*0c40*/  USHF.L.U32 UR11, UR10, 0xb, URZ ;  /* 0x0000000b0a0b7899 */ /* 0x000fe400080006ff */
[----:B------:R-:W-:Y:S02]  /*0c50*/  USHF.L.U32 UR10, UR10, 0x1, URZ ;  /* 0x000000010a0a7899 */ /* 0x000fe400080006ff */
[----:B-1----:R-:W-:Y:S02]  /*0c60*/  ULEA UR5, UR5, UR6, 0x18 ;  /* 0x0000000605057291 */ /* 0x002fe4000f8ec0ff */
[----:B------:R-:W-:-:S04]  /*0c70*/  UIADD3 UR6, UPT, UPT, -UR7, 0x100000, URZ ;  /* 0x0010000007067890 */ /* 0x000fc8000fffe1ff */
[----:B------:R-:W-:Y:S02]  /*0c80*/  USHF.L.U32 UR7, UR6, 0xb, URZ ;  /* 0x0000000b06077899 */ /* 0x000fe400080006ff */
[----:B------:R-:W-:Y:S01]  /*0c90*/  USHF.L.U32 UR6, UR6, 0x1, URZ ;  /* 0x0000000106067899 */ /* 0x000fe200080006ff */
[----:B------:R-:W1:Y:S03]  /*0ca0*/  FENCE.VIEW.ASYNC.S ;  /* 0x00000000000073c6 */ /* 0x000e660000000000 */
[----:B-1----:R4:W1:Y:S08]  /*0cb0*/  SYNCS.EXCH.64 URZ, [UR5+0x1d0], UR10 ;  /* 0x0001d00a05ff75b2 */ /* 0x0028700008000100 */
[----:B------:R4:W1:Y:S01]  /*0cc0*/  SYNCS.EXCH.64 URZ, [UR5+0x1e0], UR6 ;  /* 0x0001e00605ff75b2 */ /* 0x0008620008000100 */
[----:B------:R4:W1:Y:S01]  /*0cd0*/  SYNCS.EXCH.64 URZ, [UR5+0x1d8], UR10 ;  /* 0x0001d80a05ff75b2 */ /* 0x0008620008000100 */
[----:B------:R4:W1:Y:S02]  /*0ce0*/  SYNCS.EXCH.64 URZ, [UR5+0x1e8], UR6 ;  /* 0x0001e80605ff75b2 */ /* 0x0008640008000100 */
[----:B----4-:R-:W-:Y:S01]  /*0cf0*/  NOP ;  /* 0x0000000000007918 */ /* 0x010fe20000000000 */
.L_x_13:
[----:B------:R-:W4:Y:S01]  /*0d00*/  SHFL.IDX PT, R2, R104, RZ, 0x1f ;  /* 0x00001fff68027589 */ /* 0x000f2200000e0000 */
[----:B------:R-:W-:Y:S01]  /*0d10*/  NOP ;  /* 0x0000000000007918 */ /* 0x000fe20000000000 */
[----:B----4-:R-:W-:-:S13]  /*0d20*/  ISETP.NE.AND P0, PT, R2, 0x5, PT ;  /* 0x000000050200780c */ /* 0x010fda0003f05270 */
[----:B------:R-:W-:Y:S05]  /*0d30*/  @P0 BRA `(.L_x_14) ;  /* 0x0000000000580947 */ /* 0x000fea0003800000 */
[----:B-1----:R-:W1:Y:S01]  /*0d40*/  S2UR UR6, SR_CgaCtaId ;  /* 0x00000000000679c3 */ /* 0x002e620000008800 */
        /* <DEDUP_REMOVED lines=12> */
[----:B-1----:R4:W1:Y:S01]  /*0e10*/  SYNCS.EXCH.64 URZ, [UR6+0x1f0], UR10 ;  /* 0x0001f00a06ff75b2 */ /* 0x0028620008000100 */
[----:B------:R4:W1:Y:S01]  /*0e20*/  SYNCS.EXCH.64 URZ, [UR6+0x210], UR4 ;  /* 0x0002100406ff75b2 */ /* 0x0008620008000100 */
[----:B------:R4:W1:Y:S01]  /*0e30*/  SYNCS.EXCH.64 URZ, [UR6+0x1f8], UR10 ;  /* 0x0001f80a06ff75b2 */ /* 0x0008620008000100 */
[----:B------:R4:W1:Y:S01]  /*0e40*/  SYNCS.EXCH.64 URZ, [UR6+0x218], UR4 ;  /* 0x0002180406ff75b2 */ /* 0x0008620008000100 */
[----:B------:R4:W1:Y:S01]  /*0e50*/  SYNCS.EXCH.64 URZ, [UR6+0x200], UR10 ;  /* 0x0002000a06ff75b2 */ /* 0x0008620008000100 */
[----:B------:R4:W1:Y:S01]  /*0e60*/  SYNCS.EXCH.64 URZ, [UR6+0x220], UR4 ;  /* 0x0002200406ff75b2 */ /* 0x0008620008000100 */
[----:B------:R4:W1:Y:S01]  /*0e70*/  SYNCS.EXCH.64 URZ, [UR6+0x208], UR10 ;  /* 0x0002080a06ff75b2 */ /* 0x0008620008000100 */
[----:B------:R4:W1:Y:S02]  /*0e80*/  SYNCS.EXCH.64 URZ, [UR6+0x228], UR4 ;  /* 0x0002280406ff75b2 */ /* 0x0008640008000100 */
[----:B----4-:R-:W-:Y:S01]  /*0e90*/  NOP ;  /* 0x0000000000007918 */ /* 0x010fe20000000000 */
.L_x_14:
        /* <DEDUP_REMOVED lines=14> */
[----:B------:R4:W1:Y:S01]  /*0f80*/  SYNCS.EXCH.64 URZ, [UR5+0x240], UR6 ;  /* 0x0002400605ff75b2 */ /* 0x0008620008000100 */
[----:B------:R4:W1:Y:S01]  /*0f90*/  SYNCS.EXCH.64 URZ, [UR5+0x238], UR6 ;  /* 0x0002380605ff75b2 */ /* 0x0008620008000100 */
[----:B------:R4:W1:Y:S02]  /*0fa0*/  SYNCS.EXCH.64 URZ, [UR5+0x248], UR6 ;  /* 0x0002480605ff75b2 */ /* 0x0008640008000100 */
[----:B----4-:R-:W-:Y:S01]  /*0fb0*/  NOP ;  /* 0x0000000000007918 */ /* 0x010fe20000000000 */
.L_x_15:
[----:B-1----:R-:W1:Y:S01]  /*0fc0*/  S2UR UR5, SR_CTAID.X ;  /* 0x00000000000579c3 */ /* 0x002e620000002500 */
[----:B------:R-:W-:-:S05]  /*0fd0*/  CS2R.32 R97, SR_CgaSize ;  /* 0x0000000000617805 */ /* 0x000fca0000008a00 */
[----:B------:R-:W-:-:S05]  /*0fe0*/  IMAD R97, R97, -0xa0, RZ ;  /* 0xffffff6061617824 */ /* 0x000fca00078e02ff */
[----:B------:R-:W-:-:S14]  /*0ff0*/  R2UR UR7, R97 ;  /* 0x00000000610772ca */ /* 0x000fdc00000e0000 */
[----:B------:R-:W4:Y:S01]  /*1000*/  LDCU UR7, c[0x0][UR7+0x2b0] ;  /* 0x00005600070777ac */ /* 0x000f220008000800 */
[----:B------:R-:W-:Y:S01]  /*1010*/  NOP ;  /* 0x0000000000007918 */ /* 0x000fe20000000000 */
[----:B------:R-:W-:-:S05]  /*1020*/  CS2R.32 R97, SR_CgaSize ;  /* 0x0000000000617805 */ /* 0x000fca0000008a00 */
[----:B------:R-:W-:-:S05]  /*1030*/  IMAD R97, R97, -0xa0, RZ ;  /* 0xffffff6061617824 */ /* 0x000fca00078e02ff */
[----:B------:R-:W-:-:S14]  /*1040*/  R2UR UR6, R97 ;  /* 0x00000000610672ca */ /* 0x000fdc00000e0000 */
[----:B------:R-:W2:Y:S01]  /*1050*/  LDCU UR6, c[0x0][UR6+0x2b4] ;  /* 0x00005680060677ac */ /* 0x000ea20008000800 */
[----:B------:R-:W3:Y:S08]  /*1060*/  S2UR UR4, SR_CTAID.Y ;  /* 0x00000000000479c3 */ /* 0x000ef00000002600 */
[----:B------:R-:W2:Y:S01]  /*1070*/  LDC R9, c[0x0][0xb24] ;  /* 0x0002c900ff097b82 */ /* 0x000ea20000000800 */
[----:B-1----:R-:W-:-:S02]  /*1080*/  I2FP.F32.U32 R5, UR5 ;  /* 0x0000000500057c45 */ /* 0x002fc40008201000 */
[----:B------:R-:W-:-:S05]  /*1090*/  CS2R.32 R3, SR_CgaSize ;  /* 0x0000000000037805 */ /* 0x000fca0000008a00 */
[----:B------:R-:W-:-:S06]  /*10a0*/  IMAD R3, R3, -0xa0, RZ ;  /* 0xffffff6003037824 */ /* 0x000fcc00078e02ff */
[----:B------:R-:W1:Y:S01]  /*10b0*/  LDC R3, c[0x0][R3+0x2a0] ;  /* 0x0000a80003037b82 */ /* 0x000e620000000800 */
[----:B------:R-:W-:Y:S01]  /*10c0*/  MOV R97, UR5 ;  /* 0x0000000500617c02 */ /* 0x000fe20008000f00 */
[----:B----4-:R-:W-:Y:S01]  /*10d0*/  FMUL R5, R5, UR7 ;  /* 0x0000000705057c20 */ /* 0x010fe20008400000 */
[----:B---3--:R-:W-:Y:S02]  /*10e0*/  I2FP.F32.U32 R4, UR4 ;  /* 0x0000000400047c45 */ /* 0x008fe40008201000 */
[----:B------:R-:W-:-:S05]  /*10f0*/  CS2R.32 R2, SR_CgaSize ;  /* 0x0000000000027805 */ /* 0x000fca0000008a00 */
[----:B------:R-:W-:-:S06]  /*1100*/  IMAD R2, R2, -0xa0, RZ ;  /* 0xffffff6002027824 */ /* 0x000fcc00078e02ff */
[----:B------:R-:W3:Y:S01]  /*1110*/  LDC R2, c[0x0][R2+0x2a4] ;  /* 0x0000a90002027b82 */ /* 0x000ee20000000800 */
[----:B------:R-:W4:Y:S01]  /*1120*/  F2I.U32.TRUNC.NTZ R90, R5 ;  /* 0x00000005005a7305 */ /* 0x000f22000020f000 */
[----:B------:R-:W-:Y:S01]  /*1130*/  MOV R91, UR4 ;  /* 0x00000004005b7c02 */ /* 0x000fe20008000f00 */
[----:B--2---:R-:W-:-:S05]  /*1140*/  FMUL R4, R4, UR6 ;  /* 0x0000000604047c20 */ /* 0x004fca0008400000 */
[----:B------:R-:W-:Y:S01]  /*1150*/  BAR.SYNC.DEFER_BLOCKING 0x0 ;  /* 0x0000000000007b1d */ /* 0x000fe20000010000 */
[----:B------:R-:W-:-:S05]  /*1160*/  ISETP.GE.AND P0, PT, R9, 0x1, PT ;  /* 0x000000010900780c */ /* 0x000fca0003f06270 */
[----:B------:R-:W2:Y:S02]  /*1170*/  F2I.U32.TRUNC.NTZ R79, R4 ;  /* 0x00000004004f7305 */ /* 0x000ea4000020f000 */
[----:B------:R-:W3:Y:S01]  /*1180*/  S2UR UR36, SR_CTAID.Z ;  /* 0x00000000002479c3 */ /* 0x000ee20000002700 */
[----:B----4-:R-:W-:-:S05]  /*1190*/  IADD3 R90, PT, PT, -R90, RZ, RZ ;  /* 0x000000ff5a5a7210 */ /* 0x010fca0007ffe1ff */
[----:B-1----:R-:W-:Y:S01]  /*11a0*/  IMAD R90, R3, R90, UR5 ;  /* 0x00000005035a7e24 */ /* 0x002fe2000f8e025a */
[----:B--2---:R-:W-:-:S05]  /*11b0*/  IADD3 R79, PT, PT, -R79, RZ, RZ ;  /* 0x000000ff4f4f7210 */ /* 0x004fca0007ffe1ff */
[----:B---3--:R-:W-:Y:S01]  /*11c0*/  IMAD R79, R2, R79, UR4 ;  /* 0x00000004024f7e24 */ /* 0x008fe2000f8e024f */
[----:B------:R-:W-:Y:S06]  /*11d0*/  @!P0 BRA `(.L_x_16) ;  /* 0x0000000000b88947 */ /* 0x000fec0003800000 */
[----:B------:R-:W1:Y:S01]  /*11e0*/  LDC.64 R4, c[0x0][0xb18] ;  /* 0x0002c600ff047b82 */ /* 0x000e620000000a00 */
[----:B------:R-:W-:-:S07]  /*11f0*/  ISETP.NE.AND P0, PT, R9, 0x1, PT ;  /* 0x000000010900780c */ /* 0x000fce0003f05270 */
[----:B------:R-:W2:Y:S08]  /*1200*/  LDC R10, c[0x0][0xb0c] ;  /* 0x0002c300ff0a7b82 */ /* 0x000eb00000000800 */
[----:B------:R-:W3:Y:S08]  /*1210*/  LDC R11, c[0x0][0x370] ;  /* 0x0000dc00ff0b7b82 */ /* 0x000ef00000000800 */
[----:B------:R-:W4:Y:S01]  /*1220*/  LDC R12, c[0x0][0x374] ;  /* 0x0000dd00ff0c7b82 */ /* 0x000f220000000800 */
[----:B-1----:R-:W-:-:S07]  /*1230*/  ISETP.NE.AND P1, PT, R4, 0x1, PT ;  /* 0x000000010400780c */ /* 0x002fce0003f25270 */
[----:B------:R-:W3:Y:S01]  /*1240*/  LDC.64 R6, c[0x0][0xb10] ;  /* 0x0002c400ff067b82 */ /* 0x000ee20000000a00 */
[----:B--2---:R-:W-:-:S07]  /*1250*/  ISETP.NE.AND P2, PT, R10, 0x1, PT ;  /* 0x000000010a00780c */ /* 0x004fce0003f45270 */
[----:B------:R-:W1:Y:S08]  /*1260*/  LDC R8, c[0x0][0xb20] ;  /* 0x0002c800ff087b82 */ /* 0x000e700000000800 */
[----:B------:R-:W2:Y:S01]  /*1270*/  LDC.64 R2, c[0x0][0xb28] ;  /* 0x0002ca00ff027b82 */ /* 0x000ea20000000a00 */
[----:B----4-:R-:W-:-:S04]  /*1280*/  IMAD.HI.U32 R13, R12, R5, RZ ;  /* 0x000000050c0d7227 */ /* 0x010fc800078e00ff */
[----:B------:R-:W-:-:S04]  /*1290*/  IMAD.HI.U32 R5, R91, R5, RZ ;  /* 0x000000055b057227 */ /* 0x000fc800078e00ff */
[----:B---3--:R-:W-:-:S04]  /*12a0*/  IMAD.HI.U32 R14, R11, R6, RZ ;  /* 0x000000060b0e7227 */ /* 0x008fc800078e00ff */
[----:B------:R-:W-:Y:S01]  /*12b0*/  IMAD.HI.U32 R16, R97, R6, RZ ;  /* 0x0000000661107227 */ /* 0x000fe200078e00ff */
[-C--:B------:R-:W-:Y:S02]  /*12c0*/  @P2 SHF.R.U32.HI R11, RZ, R7.reuse, R14 ;  /* 0x00000007ff0b2219 */ /* 0x080fe4000001160e */
[-C--:B-1----:R-:W-:Y:S02]  /*12d0*/  @P1 SHF.R.U32.HI R12, RZ, R8.reuse, R13 ;  /* 0x00000008ff0c1219 */ /* 0x082fe4000001160d */
[----:B------:R-:W-:Y:S02]  /*12e0*/  SHF.R.U32.HI R8, RZ, R8, R5 ;  /* 0x00000008ff087219 */ /* 0x000fe40000011605 */
[----:B------:R-:W-:Y:S02]  /*12f0*/  SHF.R.U32.HI R16, RZ, R7, R16 ;  /* 0x00000007ff107219 */ /* 0x000fe40000011610 */
[----:B------:R-:W-:Y:S01]  /*1300*/  SEL R5, R91, R8, !P1 ;  /* 0x000000085b057207 */ /* 0x000fe20004800000 */
[----:B--2---:R-:W-:Y:S01]  /*1310*/  IMAD.HI.U32 R14, R12, R2, RZ ;  /* 0x000000020c0e7227 */ /* 0x004fe200078e00ff */
[----:B------:R-:W-:-:S03]  /*1320*/  SEL R7, R97, R16, !P2 ;  /* 0x0000001061077207 */ /* 0x000fc60005000000 */
[----:B------:R-:W-:Y:S01]  /*1330*/  IMAD.HI.U32 R6, R11, R2, RZ ;  /* 0x000000020b067227 */ /* 0x000fe200078e00ff */
[----:B------:R-:W-:-:S04]  /*1340*/  @P0 SHF.R.U32.HI R12, RZ, R3, R14 ;  /* 0x00000003ff0c0219 */ /* 0x000fc8000001160e */
[----:B------:R-:W-:Y:S01]  /*1350*/  @P0 SHF.R.U32.HI R11, RZ, R3, R6 ;  /* 0x00000003ff0b0219 */ /* 0x000fe20000011606 */
[----:B------:R-:W-:-:S04]  /*1360*/  IMAD R12, R12, R9, RZ ;  /* 0x000000090c0c7224 */ /* 0x000fc800078e02ff */
[----:B------:R-:W-:Y:S01]  /*1370*/  IMAD R6, R11, R9, RZ ;  /* 0x000000090b067224 */ /* 0x000fe200078e02ff */
[----:B------:R-:W-:-:S04]  /*1380*/  ISETP.GE.AND P1, PT, R5, R12, PT ;  /* 0x0000000c0500720c */ /* 0x000fc80003f26270 */
[----:B------:R-:W-:Y:S01]  /*1390*/  ISETP.GE.OR P1, PT, R7, R6, P1 ;  /* 0x000000060700720c */ /* 0x000fe20000f26670 */
[----:B------:R-:W-:-:S05]  /*13a0*/  IMAD.HI.U32 R6, R5, R2, RZ ;  /* 0x0000000205067227 */ /* 0x000fca00078e00ff */
[----:B------:R-:W-:-:S04]  /*13b0*/  SHF.R.U32.HI R6, RZ, R3, R6 ;  /* 0x00000003ff067219 */ /* 0x000fc80000011606 */
[----:B------:R-:W-:-:S03]  /*13c0*/  SEL R6, R5, R6, !P0 ;  /* 0x0000000605067207 */ /* 0x000fc60004000000 */
[----:B------:R-:W-:Y:S01]  /*13d0*/  @!P1 IMAD.HI.U32 R8, R7, R2, RZ ;  /* 0x0000000207089227 */ /* 0x000fe200078e00ff */
[----:B------:R-:W-:-:S04]  /*13e0*/  IADD3 R2, PT, PT, -R6, RZ, RZ ;  /* 0x000000ff06027210 */ /* 0x000fc80007ffe1ff */
[----:B------:R-:W-:Y:S01]  /*13f0*/  @!P1 SHF.R.U32.HI R8, RZ, R3, R8 ;  /* 0x00000003ff089219 */ /* 0x000fe20000011608 */
[----:B------:R-:W-:-:S03]  /*1400*/  IMAD R2, R9, R2, R5 ;  /* 0x0000000209027224 */ /* 0x000fc600078e0205 */
[----:B------:R-:W-:Y:S02]  /*1410*/  @!P1 SEL R3, R7, R8, !P0 ;  /* 0x0000000807039207 */ /* 0x000fe40004000000 */
[----:B------:R-:W-:-:S03]  /*1420*/  IADD3 R8, PT, PT, -R5, RZ, RZ ;  /* 0x000000ff05087210 */ /* 0x000fc60007ffe1ff */
[--C-:B------:R-:W-:Y:S02]  /*1430*/  @!P1 IMAD.IADD R6, R6, 0x1, -R3.reuse ;  /* 0x0000000106069824 */ /* 0x100fe400078e0a03 */
[----:B------:R-:W-:Y:S01]  /*1440*/  @!P1 IMAD R3, R2, R11, R3 ;  /* 0x0000000b02039224 */ /* 0x000fe200078e0203 */
[----:B------:R-:W-:Y:S01]  /*1450*/  IADD3 R2, PT, PT, -R7, RZ, RZ ;  /* 0x000000ff07027210 */ /* 0x000fe20007ffe1ff */
[----:B------:R-:W-:Y:S02]  /*1460*/  @!P1 IMAD R5, R6, R9, R7 ;  /* 0x0000000906059224 */ /* 0x000fe400078e0207 */
[----:B------:R-:W-:Y:S02]  /*1470*/  IMAD R8, R4, R8, R91 ;  /* 0x0000000804087224 */ /* 0x000fe400078e025b */
[----:B------:R-:W-:Y:S02]  /*1480*/  @!P1 IMAD.MOV.U32 R7, RZ, RZ, R3 ;  /* 0x000000ffff079224 */ /* 0x000fe400078e0003 */
[----:B------:R-:W-:-:S02]  /*1490*/  IMAD R2, R10, R2, R97 ;  /* 0x000000020a027224 */ /* 0x000fc400078e0261 */
[----:B------:R-:W-:Y:S02]  /*14a0*/  IMAD R91, R5, R4, R8 ;  /* 0x00000004055b7224 */ /* 0x000fe400078e0208 */
[----:B------:R-:W-:Y:S02]  /*14b0*/  IMAD R97, R7, R10, R2 ;  /* 0x0000000a07617224 */ /* 0x000fe400078e0202 */
.L_x_16:
[----:B------:R-:W1:Y:S01]  /*14c0*/  LDCU UR4, c[0x0][0xb30] ;  /* 0x00016600ff0477ac */ /* 0x000e620008000800 */
[----:B------:R-:W2:Y:S08]  /*14d0*/  S2UR UR37, SR_CgaCtaId ;  /* 0x00000000002579c3 */ /* 0x000eb00000008800 */
[----:B------:R-:W3:Y:S01]  /*14e0*/  LDC R40, c[0x0][0xb24] ;  /* 0x0002c900ff287b82 */ /* 0x000ee20000000800 */
[----:B-1----:R-:W-:-:S09]  /*14f0*/  UISETP.NE.AND UP1, UPT, UR4, 0x1, UPT ;  /* 0x000000010400788c */ /* 0x002fd2000bf25270 */
[----:B--2---:R-:W-:Y:S05]  /*1500*/  BRA.U UP1, `(.L_x_17) ;  /* 0x0000000101407547 */ /* 0x004fea000b800000 */
[----:B------:R-:W1:Y:S08]  /*1510*/  LDC.64 R4, c[0x0][0xb10] ;  /* 0x0002c400ff047b82 */ /* 0x000e700000000a00 */
[----:B------:R-:W2:Y:S08]  /*1520*/  LDC.64 R2, c[0x0][0xb18] ;  /* 0x0002c600ff027b82 */ /* 0x000eb00000000a00 */
[----:B------:R-:W4:Y:S08]  /*1530*/  LDC R6, c[0x0][0xb20] ;  /* 0x0002c800ff067b82 */ /* 0x000f300000000800 */
[----:B------:R-:W3:Y:S01]  /*1540*/  LDC R8, c[0x0][0xb0c] ;  /* 0x0002c300ff087b82 */ /* 0x000ee20000000800 */
[----:B-1----:R-:W-:-:S05]  /*1550*/  IMAD.HI.U32 R4, R97, R4, RZ ;  /* 0x0000000461047227 */ /* 0x002fca00078e00ff */
[----:B------:R-:W-:Y:S01]  /*1560*/  SHF.R.U32.HI R4, RZ, R5, R4 ;  /* 0x00000005ff047219 */ /* 0x000fe20000011604 */
[----:B--2---:R-:W-:Y:S01]  /*1570*/  IMAD.HI.U32 R3, R91, R3, RZ ;  /* 0x000000035b037227 */ /* 0x004fe200078e00ff */
[----:B------:R-:W-:-:S04]  /*1580*/  ISETP.NE.AND P0, PT, R2, 0x1, PT ;  /* 0x000000010200780c */ /* 0x000fc80003f05270 */
[----:B----4-:R-:W-:-:S04]  /*1590*/  SHF.R.U32.HI R6, RZ, R6, R3 ;  /* 0x00000006ff067219 */ /* 0x010fc80000011603 */
[----:B------:R-:W-:Y:S02]  /*15a0*/  SEL R3, R91, R6, !P0 ;  /* 0x000000065b037207 */ /* 0x000fe40004000000 */
[----:B---3--:R-:W-:-:S04]  /*15b0*/  ISETP.NE.AND P1, PT, R8, 0x1, PT ;  /* 0x000000010800780c */ /* 0x008fc80003f25270 */
[----:B------:R-:W-:-:S05]  /*15c0*/  SEL R4, R97, R4, !P1 ;  /* 0x0000000461047207 */ /* 0x000fca0004800000 */
[----:B------:R-:W-:Y:S02]  /*15d0*/  IMAD.IADD R5, R3, 0x1, -R4 ;  /* 0x0000000103057824 */ /* 0x000fe400078e0a04 */
[----:B------:R-:W-:Y:S02]  /*15e0*/  IMAD.IADD R3, R4, 0x1, -R3 ;  /* 0x0000000104037824 */ /* 0x000fe400078e0a03 */
[----:B------:R-:W-:Y:S02]  /*15f0*/  IMAD R97, R5, R8, R97 ;  /* 0x0000000805617224 */ /* 0x000fe400078e0261 */
[----:B------:R-:W-:-:S07]  /*1600*/  IMAD R91, R3, R2, R91 ;  /* 0x00000002035b7224 */ /* 0x000fce00078e025b */
.L_x_17:
[----:B------:R-:W-:Y:S01]  /*1610*/  BAR.SYNC.DEFER_BLOCKING 0x0 ;  /* 0x0000000000007b1d */ /* 0x000fe20000010000 */
[----:B------:R-:W-:Y:S01]  /*1620*/  UISETP.NE.AND UP1, UPT, UR8, 0x2, UPT ;  /* 0x000000020800788c */ /* 0x000fe2000bf25270 */
[----:B------:R-:W-:Y:S02]  /*1630*/  ISETP.NE.OR P5, PT, R0, 0x2, !P5 ;  /* 0x000000020000780c */ /* 0x000fe40006fa5670 */
[----:B------:R-:W-:-:S06]  /*1640*/  LOP3.LUT R2, R101, 0x1f, RZ, 0xc0, !PT ;  /* 0x0000001f65027812 */ /* 0x000fcc00078ec0ff */
[----:B------:R-:W-:Y:S05]  /*1650*/  BRA.U UP1, `(.L_x_18) ;  /* 0x0000001d01907547 */ /* 0x000fea000b800000 */
[----:B------:R-:W1:Y:S01]  /*1660*/  LDCU UR13, c[0x0][0x38c] ;  /* 0x00007180ff0d77ac */ /* 0x000e620008000800 */
[----:B------:R-:W2:Y:S01]  /*1670*/  LDC R9, c[0x0][0x370] ;  /* 0x0000dc00ff097b82 */ /* 0x000ea20000000800 */
[----:B------:R-:W-:Y:S01]  /*1680*/  PLOP3.LUT P1, PT, PT, PT, UP2, 0x80, 0x8 ;  /* 0x000000000008781c */ /* 0x000fe20003f2f028 */
[----:B------:R-:W-:Y:S01]  /*1690*/  IMAD.MOV.U32 R15, RZ, RZ, 0x1 ;  /* 0x00000001ff0f7424 */ /* 0x000fe200078e00ff */
[----:B------:R-:W-:Y:S01]  /*16a0*/  ISETP.EQ.OR P4, PT, R2, RZ, P5 ;  /* 0x000000ff0200720c */ /* 0x000fe20002f82670 */
[----:B------:R-:W-:Y:S01]  /*16b0*/  IMAD.MOV.U32 R14, RZ, RZ, RZ ;  /* 0x000000ffff0e7224 */ /* 0x000fe200078e00ff */
[----:B------:R-:W-:Y:S02]  /*16c0*/  PLOP3.LUT P1, PT, P1, PT, PT, 0x8, 0x80 ;  /* 0x000000000080781c */ /* 0x000fe40000f2e170 */
[----:B------:R-:W-:Y:S01]  /*16d0*/  CS2R R12, SRZ ;  /* 0x00000000000c7805 */ /* 0x000fe2000001ff00 */
[----:B------:R-:W-:Y:S01]  /*16e0*/  IMAD.MOV.U32 R10, RZ, RZ, 0x1 ;  /* 0x00000001ff0a7424 */ /* 0x000fe200078e00ff */
[----:B------:R-:W4:Y:S01]  /*16f0*/  LDC R0, c[0x0][0x374] ;  /* 0x0000dd00ff007b82 */ /* 0x000f220000000800 */
[----:B------:R-:W2:Y:S01]  /*1700*/  LDCU.64 UR22, c[0x0][0x348] ;  /* 0x00006900ff1677ac */ /* 0x000ea20008000a00 */
[----:B------:R-:W-:Y:S01]  /*1710*/  UMOV UR6, URZ ;  /* 0x000000ff00067c82 */ /* 0x000fe20008000000 */
[----:B-1----:R-:W-:-:S04]  /*1720*/  UIADD3 UR5, UPT, UPT, UR13, 0x3f, URZ ;  /* 0x0000003f0d057890 */ /* 0x002fc8000fffe0ff */
[----:B------:R-:W-:-:S04]  /*1730*/  USHF.R.S32.HI UR4, URZ, 0x1f, UR5 ;  /* 0x0000001fff047899 */ /* 0x000fc80008011405 */
[----:B------:R-:W-:-:S04]  /*1740*/  ULEA.HI UR4, UR4, UR5, URZ, 0x6 ;  /* 0x0000000504047291 */ /* 0x000fc8000f8f30ff */
[----:B------:R-:W-:Y:S02]  /*1750*/  USHF.R.S32.HI UR15, URZ, 0x6, UR4 ;  /* 0x00000006ff0f7899 */ /* 0x000fe40008011404 */
[----:B------:R-:W-:Y:S02]  /*1760*/  UIADD3 UR4, UPT, UPT, UR13, -0x1, URZ ;  /* 0xffffffff0d047890 */ /* 0x000fe4000fffe0ff */
[----:B------:R-:W-:Y:S02]  /*1770*/  UISETP.LT.U32.AND UP0, UPT, UR15, 0x1b, UPT ;  /* 0x0000001b0f00788c */ /* 0x000fe4000bf01070 */
[----:B------:R-:W-:Y:S02]  /*1780*/  UISETP.GE.U32.AND UP1, UPT, UR4, -0x7f, UPT ;  /* 0xffffff810400788c */ /* 0x000fe4000bf26070 */
[----:B------:R-:W-:Y:S02]  /*1790*/  USEL UR14, UR15, 0x1b, UP0 ;  /* 0x0000001b0f0e7887 */ /* 0x000fe40008000000 */
[----:B------:R-:W-:-:S02]  /*17a0*/  UIADD3 UR13, UPT, UPT, UR13, 0x7e, URZ ;  /* 0x0000007e0d0d7890 */ /* 0x000fc4000fffe0ff */
[----:B------:R-:W-:Y:S02]  /*17b0*/  UIADD3 UR5, UPT, UPT, UR14, -0x1, URZ ;  /* 0xffffffff0e057890 */ /* 0x000fe4000fffe0ff */
[----:B------:R-:W-:-:S03]  /*17c0*/  UIADD3 UR7, UPT, UPT, UR15, -UR14, URZ ;  /* 0x8000000e0f077290 */ /* 0x000fc6000fffe0ff */
[----:B------:R-:W-:-:S04]  /*17d0*/  @UP1 UIADD3 UR5, UPT, UPT, UR14, URZ, URZ ;  /* 0x000000ff0e051290 */ /* 0x000fc8000fffe0ff */
[----:B--2---:R-:W-:-:S12]  /*17e0*/  UIADD3 UR5, UPT, UPT, UR5, 0x1, URZ ;  /* 0x0000000105057890 */ /* 0x004fd8000fffe0ff */
.L_x_36:
[----:B------:R-:W-:Y:S01]  /*17f0*/  UISETP.NE.AND UP0, UPT, UR37, URZ, UPT ;  /* 0x000000ff2500728c */ /* 0x000fe2000bf05270 */
[----:B------:R-:W1:Y:S08]  /*1800*/  S2UR UR37, SR_CgaCtaId ;  /* 0x00000000002579c3 */ /* 0x000e700000008800 */
[----:B------:R-:W-:Y:S05]  /*1810*/  BRA.U UP0, `(.L_x_19) ;  /* 0x0000000100347547 */ /* 0x000fea000b800000 */
[----:B------:R-:W2:Y:S01]  /*1820*/  S2R R2, SR_CgaCtaId ;  /* 0x0000000000027919 */ /* 0x000ea20000008800 */
[----:B------:R-:W-:-:S04]  /*1830*/  MOV R3, 0x400 ;  /* 0x0000040000037802 */ /* 0x000fc80000000f00 */
[----:B--2---:R-:W-:Y:S02]  /*1840*/  LEA R3, R2, R3, 0x18 ;  /* 0x0000000302037211 */ /* 0x004fe400078ec0ff */
[----:B------:R-:W-:-:S03]  /*1850*/  SHF.L.U32 R2, R10, 0x1f, RZ ;  /* 0x0000001f0a027819 */ /* 0x000fc600000006ff */
[----:B------:R-:W-:-:S04]  /*1860*/  IMAD R3, R12, 0x8, R3 ;  /* 0x000000080c037824 */ /* 0x000fc800078e0203 */
[----:B------:R-:W2:Y:S02]  /*1870*/  SYNCS.PHASECHK.TRANS64.TRYWAIT P0, [R3+URZ+0x240], R2 ;  /* 0x00024002030075a7 */ /* 0x000ea400080011ff */
[----:B--2---:R-:W-:Y:S05]  /*1880*/  @!P0 BRA `(.L_x_20) ;  /* 0x0000005400fc8947 */ /* 0x004fea0003800000 */
.L_x_119:
[----:B------:R-:W-:Y:S01]  /*1890*/  VIADD R12, R12, 0x1 ;  /* 0x000000010c0c7836 */ /* 0x000fe20000000000 */
[----:B------:R2:W-:Y:S04]  /*18a0*/  SYNCS.ARRIVE.TRANS64.A1T0 RZ, [R3+URZ+0x230], RZ ;  /* 0x000230ff03ff79a7 */ /* 0x0005e800081000ff */
[----:B------:R-:W-:-:S04]  /*18b0*/  ISETP.NE.AND P0, PT, R12, 0x2, PT ;  /* 0x000000020c00780c */ /* 0x000fc80003f05270 */
[----:B------:R-:W-:Y:S02]  /*18c0*/  SEL R12, R12, RZ, P0 ;  /* 0x000000ff0c0c7207 */ /* 0x000fe40000000000 */
[----:B--2---:R-:W-:-:S04]  /*18d0*/  SEL R3, RZ, 0x1, P0 ;  /* 0x00000001ff037807 */ /* 0x004fc80000000000 */
[----:B------:R-:W-:-:S07]  /*18e0*/  LOP3.LUT R10, R10, R3, RZ, 0x3c, !PT ;  /* 0x000000030a0a7212 */ /* 0x000fce00078e3cff */
.L_x_19:
[----:B------:R-:W-:Y:S01]  /*18f0*/  UMOV UR4, 0x400 ;  /* 0x0000040000047882 */ /* 0x000fe20000000000 */
[----:B------:R-:W-:Y:S01]  /*1900*/  SHF.L.U32 R2, R15, 0x1f, RZ ;  /* 0x0000001f0f027819 */ /* 0x000fe200000006ff */
[----:B-1----:R-:W-:Y:S01]  /*1910*/  ULEA UR4, UR37, UR4, 0x18 ;  /* 0x0000000425047291 */ /* 0x002fe2000f8ec0ff */
[----:B------:R-:W-:Y:S01]  /*1920*/  R2UR UR35, R97 ;  /* 0x00000000612372ca */ /* 0x000fe200000e0000 */
[----:B------:R-:W-:Y:S01]  /*1930*/  UISETP.GE.U32.AND UP0, UPT, UR13, 0x7f, UPT ;  /* 0x0000007f0d00788c */ /* 0x000fe2000bf06070 */
[----:B------:R-:W-:Y:S01]  /*1940*/  R2UR UR11, R91 ;  /* 0x000000005b0b72ca */ /* 0x000fe200000e0000 */
[----:B------:R-:W-:Y:S01]  /*1950*/  ULEA UR8, UR6, UR4, 0x3 ;  /* 0x0000000406087291 */ /* 0x000fe2000f8e18ff */
[----:B------:R-:W-:-:S08]  /*1960*/  UMOV UR24, URZ ;  /* 0x000000ff00187c82 */ /* 0x000fd00008000000 */
[----:B------:R1:W2:Y:S01]  /*1970*/  SYNCS.PHASECHK.TRANS64.TRYWAIT P0, [UR8+0xd8], R2 ;  /* 0x0000d802ff0075a7 */ /* 0x0002a20008001108 */
[----:B------:R-:W-:Y:S02]  /*1980*/  USHF.L.U32 UR35, UR35, 0x6, URZ ;  /* 0x0000000623237899 */ /* 0x000fe400080006ff */
[----:B------:R-:W-:Y:S01]  /*1990*/  USHF.L.U32 UR11, UR11, 0x6, URZ ;  /* 0x000000060b0b7899 */ /* 0x000fe200080006ff */
[----:B------:R-:W-:Y:S11]  /*19a0*/  BRA.U !UP0, `(.L_x_21) ;  /* 0x0000000108a47547 */ /* 0x000ff6000b800000 */
[----:B------:R-:W-:Y:S01]  /*19b0*/  UMOV UR16, URZ ;  /* 0x000000ff00107c82 */ /* 0x000fe20008000000 */
[----:B------:R-:W-:-:S05]  /*19c0*/  UMOV UR17, UR6 ;  /* 0x0000000600117c82 */ /* 0x000fca0008000000 */
.L_x_26:
[----:B-1----:R-:W-:Y:S01]  /*19d0*/  ULEA UR33, UR17, UR4, 0x3 ;  /* 0x0000000411217291 */ /* 0x002fe2000f8e18ff */
[----:B--2---:R-:W-:Y:S01]  /*19e0*/  @!P5 MOV R3, 0x2000 ;  /* 0x000020000003d802 */ /* 0x004fe20000000f00 */
[----:B--2---:R-:W-:Y:S10]  /*19f0*/  @P0 BRA `(.L_x_22) ;  /* 0x00000000000c0947 */ /* 0x004ff40003800000 */
[----:B------:R-:W-:-:S04]  /*1a00*/  SHF.L.U32 R5, R15, 0x1f, RZ ;  /* 0x0000001f0f057819 */ /* 0x000fc800000006ff */
[----:B------:R-:W2:Y:S02]  /*1a10*/  SYNCS.PHASECHK.TRANS64.TRYWAIT P0, [UR33+0xd8], R5 ;  /* 0x0000d805ff0075a7 */ /* 0x000ea40008001121 */
[----:B--2---:R-:W-:Y:S05]  /*1a20*/  @!P0 BRA `(.L_x_23) ;  /* 0x0000005400a88947 */ /* 0x004fea0003800000 */
.L_x_22:
[----:B------:R2:W-:Y:S01]  /*1a30*/  @!P5 SYNCS.ARRIVE.TRANS64 RZ, [UR33], R3 ;  /* 0x00000003ffffd9a7 */ /* 0x0005e20008000021 */
[----:B------:R-:W-:Y:S04]  /*1a40*/  BSSY.RECONVERGENT B0, `(.L_x_24) ;  /* 0x0000003000007945 */ /* 0x000fe80003800200 */
[----:B------:R-:W-:Y:S05]  /*1a50*/  @P4 BRA `(.L_x_25) ;  /* 0x0000000000044947 */ /* 0x000fea0003800000 */
[----:B------:R-:W-:Y:S05]  /*1a60*/  BPT.TRAP 0x1 ;  /* 0x000000040000795c */ /* 0x000fea0000300000 */
.L_x_25:
[----:B------:R-:W-:Y:S05]  /*1a70*/  BSYNC.RECONVERGENT B0 ;  /* 0x0000000000007941 */ /* 0x000fea0003800200 */
.L_x_24:
[----:B------:R-:W-:Y:S02]  /*1a80*/  UIADD3 UR6, UPT, UPT, UR17, 0x1, URZ ;  /* 0x0000000111067890 */ /* 0x000fe4000fffe0ff */
[----:B------:R-:W-:Y:S02]  /*1a90*/  UIADD3 UR26, UP1, UPT, UR22, 0x80, URZ ;  /* 0x00000080161a7890 */ /* 0x000fe4000ff3e0ff */
[----:B------:R-:W-:Y:S02]  /*1aa0*/  UISETP.NE.AND UP0, UPT, UR6, 0x1b, UPT ;  /* 0x0000001b0600788c */ /* 0x000fe4000bf05270 */
[----:B------:R-:W-:Y:S02]  /*1ab0*/  USHF.L.U32 UR34, UR16, 0x6, URZ ;  /* 0x0000000610227899 */ /* 0x000fe400080006ff */
[----:B------:R-:W-:Y:S02]  /*1ac0*/  USEL UR9, URZ, 0x1, UP0 ;  /* 0x00000001ff097887 */ /* 0x000fe40008000000 */
[----:B------:R-:W-:-:S02]  /*1ad0*/  USEL UR6, UR6, URZ, UP0 ;  /* 0x000000ff06067287 */ /* 0x000fc40008000000 */
[----:B------:R-:W-:Y:S02]  /*1ae0*/  UIADD3 UR20, UP0, UPT, UR22, 0x180, URZ ;  /* 0x0000018016147890 */ /* 0x000fe4000ff1e0ff */
[----:B------:R-:W-:Y:S01]  /*1af0*/  ULEA UR8, UR6, UR4, 0x3 ;  /* 0x0000000406087291 */ /* 0x000fe2000f8e18ff */
[----:B------:R-:W-:Y:S01]  /*1b00*/  LOP3.LUT R15, R15, UR9, RZ, 0x3c, !PT ;  /* 0x000000090f0f7c12 */ /* 0x000fe2000f8e3cff */
[----:B------:R-:W-:Y:S02]  /*1b10*/  UIADD3.X UR27, UPT, UPT, URZ, UR23, URZ, UP1, !UPT ;  /* 0x00000017ff1b7290 */ /* 0x000fe40008ffe4ff */
[----:B------:R-:W-:Y:S01]  /*1b20*/  UIADD3.X UR21, UPT, UPT, URZ, UR23, URZ, UP0, !UPT ;  /* 0x00000017ff157290 */ /* 0x000fe200087fe4ff */
[----:B-1----:R-:W-:Y:S01]  /*1b30*/  SHF.L.U32 R2, R15, 0x1f, RZ ;  /* 0x0000001f0f027819 */ /* 0x002fe200000006ff */
[----:B------:R-:W-:Y:S01]  /*1b40*/  UMOV UR18, 0x0 ;  /* 0x0000000000127882 */ /* 0x000fe20000000000 */
[----:B------:R-:W-:Y:S01]  /*1b50*/  UMOV UR19, 0x10000000 ;  /* 0x1000000000137882 */ /* 0x000fe20000000000 */
[----:B------:R-:W-:Y:S01]  /*1b60*/  UMOV UR12, UR36 ;  /* 0x00000024000c7c82 */ /* 0x000fe20008000000 */
[----:B------:R1:W1:Y:S01]  /*1b70*/  SYNCS.PHASECHK.TRANS64.TRYWAIT P0, [UR8+0xd8], R2 ;  /* 0x0000d802ff0075a7 */ /* 0x0002620008001108 */
[----:B------:R-:W-:Y:S01]  /*1b80*/  ULEA UR8, UR17, UR4, 0xc ;  /* 0x0000000411087291 */ /* 0x000fe2000f8e60ff */
[----:B------:R-:W-:Y:S01]  /*1b90*/  UMOV UR9, UR33 ;  /* 0x0000002100097c82 */ /* 0x000fe20008000000 */
[----:B------:R-:W-:-:S02]  /*1ba0*/  UMOV UR10, UR34 ;  /* 0x00000022000a7c82 */ /* 0x000fc40008000000 */
[----:B------:R-:W-:Y:S02]  /*1bb0*/  UIADD3 UR32, UPT, UPT, UR8, 0x2600, URZ ;  /* 0x0000260008207890 */ /* 0x000fe4000fffe0ff */
[----:B------:R-:W-:Y:S02]  /*1bc0*/  UIADD3 UR8, UPT, UPT, UR8, 0x1d600, URZ ;  /* 0x0001d60008087890 */ /* 0x000fe4000fffe0ff */
[----:B------:R-:W-:Y:S01]  /*1bd0*/  UIADD3 UR16, UPT, UPT, UR16, 0x1, URZ ;  /* 0x0000000110107890 */ /* 0x000fe2000fffe0ff */
[----:B------:R-:W-:Y:S01]  /*1be0*/  UMOV UR24, UR5 ;  /* 0x0000000500187c82 */ /* 0x000fe20008000000 */
[----:B------:R-:W-:Y:S02]  /*1bf0*/  UMOV UR17, UR6 ;  /* 0x0000000600117c82 */ /* 0x000fe40008000000 */
[----:B------:R-:W-:Y:S01]  /*1c00*/  UISETP.NE.AND UP0, UPT, UR16, UR5, UPT ;  /* 0x000000051000728c */ /* 0x000fe2000bf05270 */
[----:B------:R1:W-:Y:S02]  /*1c10*/  UTMALDG.3D [UR32], [UR26], desc[UR18] ;  /* 0x000012201a0075b4 */ /* 0x0003e40008011000 */
[----:B------:R1:W-:Y:S06]  /*1c20*/  UTMALDG.3D [UR8], [UR20], desc[UR18] ;  /* 0x00001208140075b4 */ /* 0x0003ec0008011000 */
[----:B------:R-:W-:Y:S05]  /*1c30*/  BRA.U UP0, `(.L_x_26) ;  /* 0xfffffffd00647547 */ /* 0x000fea000b83ffff */
.L_x_21:
[----:B-1----:R-:W-:Y:S01]  /*1c40*/  ULEA UR8, UR6, UR4, 0x3 ;  /* 0x0000000406087291 */ /* 0x002fe2000f8e18ff */
[----:B------:R-:W-:Y:S01]  /*1c50*/  SHF.L.U32 R2, R15, 0x1f, RZ ;  /* 0x0000001f0f027819 */ /* 0x000fe200000006ff */
[----:B------:R-:W-:Y:S01]  /*1c60*/  @!P1 SYNCS.ARRIVE.TRANS64.A1T0 RZ, [UR4+0x1c8], RZ ;  /* 0x0001c8ffffff99a7 */ /* 0x000fe20008100004 */
[----:B------:R-:W-:-:S06]  /*1c70*/  UISETP.GT.AND UP0, UPT, UR15, UR14, UPT ;  /* 0x0000000e0f00728c */ /* 0x000fcc000bf04270 */
[----:B--2---:R1:W2:Y:S03]  /*1c80*/  SYNCS.PHASECHK.TRANS64.TRYWAIT P0, [UR8+0xd8], R2 ;  /* 0x0000d802ff0075a7 */ /* 0x0042a60008001108 */
[----:B------:R-:W-:Y:S05]  /*1c90*/  BRA.U !UP0, `(.L_x_27) ;  /* 0x0000000108a87547 */ /* 0x000fea000b800000 */
[----:B------:R-:W-:Y:S01]  /*1ca0*/  UIADD3 UR21, UPT, UPT, UR7, UR24, URZ ;  /* 0x0000001807157290 */ /* 0x000fe2000fffe0ff */
[----:B------:R-:W-:-:S11]  /*1cb0*/  UMOV UR25, UR6 ;  /* 0x0000000600197c82 */ /* 0x000fd60008000000 */
.L_x_32:
[----:B-1----:R-:W-:Y:S01]  /*1cc0*/  ULEA UR17, UR25, UR4, 0x3 ;  /* 0x0000000419117291 */ /* 0x002fe2000f8e18ff */
[----:B--2---:R-:W-:Y:S01]  /*1cd0*/  @!P5 MOV R3, 0x2000 ;  /* 0x000020000003d802 */ /* 0x004fe20000000f00 */
[----:B--2---:R-:W-:Y:S10]  /*1ce0*/  @P0 BRA `(.L_x_28) ;  /* 0x00000000000c0947 */ /* 0x004ff40003800000 */
[----:B------:R-:W-:-:S04]  /*1cf0*/  SHF.L.U32 R5, R15, 0x1f, RZ ;  /* 0x0000001f0f057819 */ /* 0x000fc800000006ff */
[----:B------:R-:W2:Y:S02]  /*1d00*/  SYNCS.PHASECHK.TRANS64.TRYWAIT P0, [UR17+0xd8], R5 ;  /* 0x0000d805ff0075a7 */ /* 0x000ea40008001111 */
[----:B--2---:R-:W-:Y:S05]  /*1d10*/  @!P0 BRA `(.L_x_29) ;  /* 0x0000005400048947 */ /* 0x004fea0003800000 */
.L_x_28:
[----:B------:R2:W-:Y:S01]  /*1d20*/  @!P5 SYNCS.ARRIVE.TRANS64 RZ, [UR17], R3 ;  /* 0x00000003ffffd9a7 */ /* 0x0005e20008000011 */
[----:B------:R-:W-:Y:S04]  /*1d30*/  BSSY.RECONVERGENT B0, `(.L_x_30) ;  /* 0x0000003000007945 */ /* 0x000fe80003800200 */
[----:B------:R-:W-:Y:S05]  /*1d40*/  @P4 BRA `(.L_x_31) ;  /* 0x0000000000044947 */ /* 0x000fea0003800000 */
[----:B------:R-:W-:Y:S05]  /*1d50*/  BPT.TRAP 0x1 ;  /* 0x000000040000795c */ /* 0x000fea0000300000 */
.L_x_31:
[----:B------:R-:W-:Y:S05]  /*1d60*/  BSYNC.RECONVERGENT B0 ;  /* 0x0000000000007941 */ /* 0x000fea0003800200 */
.L_x_30:
        /* <DEDUP_REMOVED lines=20> */
[----:B------:R-:W-:Y:S01]  /*1eb0*/  UIADD3 UR8, UPT, UPT, UR8, 0x1d600, URZ ;  /* 0x0001d60008087890 */ /* 0x000fe2000fffe0ff */
[----:B------:R-:W-:Y:S01]  /*1ec0*/  UMOV UR9, UR17 ;  /* 0x0000001100097c82 */ /* 0x000fe20008000000 */
[----:B------:R-:W-:Y:S01]  /*1ed0*/  UMOV UR10, UR18 ;  /* 0x00000012000a7c82 */ /* 0x000fe20008000000 */
[----:B------:R-:W-:Y:S01]  /*1ee0*/  UIADD3 UR24, UPT, UPT, UR24, 0x1, URZ ;  /* 0x0000000118187890 */ /* 0x000fe2000fffe0ff */
[----:B------:R-:W-:-:S03]  /*1ef0*/  UMOV UR25, UR6 ;  /* 0x0000000600197c82 */ /* 0x000fc60008000000 */
[----:B------:R1:W-:Y:S01]  /*1f00*/  UTMALDG.3D [UR16], [UR30], desc[UR26] ;  /* 0x00001a101e0075b4 */ /* 0x0003e20008011000 */
[----:B------:R-:W-:Y:S01]  /*1f10*/  UISETP.NE.AND UP0, UPT, UR24, UR21, UPT ;  /* 0x000000151800728c */ /* 0x000fe2000bf05270 */
[----:B------:R1:W-:Y:S08]  /*1f20*/  UTMALDG.3D [UR8], [UR28], desc[UR26] ;  /* 0x00001a081c0075b4 */ /* 0x0003f00008011000 */
[----:B------:R-:W-:Y:S05]  /*1f30*/  BRA.U UP0, `(.L_x_32) ;  /* 0xfffffffd00607547 */ /* 0x000fea000b83ffff */
.L_x_27:
[C---:B-1----:R-:W-:Y:S01]  /*1f40*/  LEA R2, R14.reuse, UR4, 0x3 ;  /* 0x000000040e027c11 */ /* 0x042fe2000f8e18ff */
[----:B------:R-:W-:Y:S01]  /*1f50*/  NOP ;  /* 0x0000000000007918 */ /* 0x000fe20000000000 */
[----:B--2---:R-:W-:Y:S02]  /*1f60*/  SHF.L.U32 R3, R13, 0x1f, RZ ;  /* 0x0000001f0d037819 */ /* 0x004fe400000006ff */
[----:B------:R-:W-:Y:S02]  /*1f70*/  LEA R4, R14, UR4, 0x4 ;  /* 0x000000040e047c11 */ /* 0x000fe4000f8e20ff */
[----:B------:R-:W1:Y:S02]  /*1f80*/  SYNCS.PHASECHK.TRANS64.TRYWAIT P0, [R2+URZ+0x1d0], R3 ;  /* 0x0001d003020075a7 */ /* 0x000e6400080011ff */
[----:B-1----:R-:W-:Y:S05]  /*1f90*/  @!P0 BRA `(.L_x_33) ;  /* 0x00000050007c8947 */ /* 0x002fea0003800000 */
.L_x_122:
[----:B------:R-:W2:Y:S01]  /*1fa0*/  LDS.128 R4, [R4+0x260] ;  /* 0x0002600004047984 */ /* 0x000ea20000000c00 */
[----:B---3--:R-:W-:Y:S01]  /*1fb0*/  ISETP.GE.AND P0, PT, R40, 0x1, PT ;  /* 0x000000012800780c */ /* 0x008fe20003f06270 */
[----:B-1----:R-:W-:Y:S01]  /*1fc0*/  VIADD R2, R2, 0x1e0 ;  /* 0x000001e002027836 */ /* 0x002fe20000000000 */
[----:B------:R-:W-:Y:S01]  /*1fd0*/  @!PT LDS RZ, [RZ] ;  /* 0x00000000fffff984 */ /* 0x000fe20000000800 */
[----:B------:R-:W-:Y:S01]  /*1fe0*/  @!PT LDS RZ, [RZ] ;  /* 0x00000000fffff984 */ /* 0x000fe20000000800 */
[----:B------:R-:W-:Y:S01]  /*1ff0*/  @!PT LDS RZ, [RZ] ;  /* 0x00000000fffff984 */ /* 0x000fe20000000800 */
[----:B------:R-:W-:Y:S01]  /*2000*/  @!PT LDS RZ, [RZ] ;  /* 0x00000000fffff984 */ /* 0x000fe20000000800 */
[----:B------:R1:W-:Y:S06]  /*2010*/  MEMBAR.ALL.CTA ;  /* 0x0000000000007992 */ /* 0x0003ec0000008000 */
[----:B-1----:R-:W1:Y:S01]  /*2020*/  FENCE.VIEW.ASYNC.S ;  /* 0x00000000000073c6 */ /* 0x002e620000000000 */
[----:B------:R-:W-:-:S04]  /*2030*/  PRMT R2, RZ, 0x654, R2 ;  /* 0x00000654ff027816 */ /* 0x000fc80000000002 */
[----:B-1----:R1:W-:Y:S01]  /*2040*/  SYNCS.ARRIVE.TRANS64.RED.A1T0 RZ, [R2+URZ], RZ ;  /* 0x000000ff02ff79a7 */ /* 0x0023e200081004ff */
[----:B--2---:R-:W-:-:S13]  /*2050*/  LOP3.LUT P2, RZ, R6, 0x1, RZ, 0xc0, !PT ;  /* 0x0000000106ff7812 */ /* 0x004fda000784c0ff */
[----:B------:R-:W-:Y:S01]  /*2060*/  @P2 SHF.R.U32.HI R3, RZ, 0x10, R5 ;  /* 0x00000010ff032819 */ /* 0x000fe20000011605 */
[----:B------:R-:W-:Y:S01]  /*2070*/  VOTEU.ANY UP0, P2 ;  /* 0x0000000000ff7886 */ /* 0x000fe20001000100 */
[----:B------:R-:W-:Y:S02]  /*2080*/  @P2 MOV R11, R4 ;  /* 0x00000004000b2202 */ /* 0x000fe40000000f00 */
[----:B------:R-:W-:Y:S02]  /*2090*/  @P2 R2UR.BROADCAST UR8, R3 ;  /* 0x00000000030822ca */ /* 0x000fe400008e0000 */
[----:B------:R-:W-:-:S11]  /*20a0*/  @P2 LOP3.LUT R8, R5, 0xffff, RZ, 0xc0, !PT ;  /* 0x0000ffff05082812 */ /* 0x000fd600078ec0ff */
[----:B------:R-:W-:Y:S01]  /*20b0*/  @UP0 UMOV UR36, UR8 ;  /* 0x0000000800240c82 */ /* 0x000fe20008000000 */
[----:B-1----:R-:W-:Y:S05]  /*20c0*/  @!P0 BRA `(.L_x_34) ;  /* 0x0000000000b88947 */ /* 0x002fea0003800000 */
[----:B------:R-:W4:Y:S01]  /*20d0*/  LDC.64 R4, c[0x0][0xb18] ;  /* 0x0002c600ff047b82 */ /* 0x000f220000000a00 */
[----:B------:R-:W-:-:S07]  /*20e0*/  ISETP.NE.AND P3, PT, R40, 0x1, PT ;  /* 0x000000012800780c */ /* 0x000fce0003f65270 */
[----:B------:R-:W1:Y:S08]  /*20f0*/  LDC.64 R6, c[0x0][0xb10] ;  /* 0x0002c400ff067b82 */ /* 0x000e700000000a00 */
[----:B------:R-:W2:Y:S08]  /*2100*/  LDC R16, c[0x0][0xb20] ;  /* 0x0002c800ff107b82 */ /* 0x000eb00000000800 */
[----:B------:R-:W3:Y:S01]  /*2110*/  LDC R18, c[0x0][0xb0c] ;  /* 0x0002c300ff127b82 */ /* 0x000ee20000000800 */
[----:B----4-:R-:W-:Y:S01]  /*2120*/  IMAD.HI.U32 R17, R0, R5, RZ ;  /* 0x0000000500117227 */ /* 0x010fe200078e00ff */
[----:B------:R-:W-:-:S03]  /*2130*/  ISETP.NE.AND P0, PT, R4, 0x1, PT ;  /* 0x000000010400780c */ /* 0x000fc60003f05270 */
[----:B------:R-:W-:-:S03]  /*2140*/  IMAD.HI.U32 R5, R8, R5, RZ ;  /* 0x0000000508057227 */ /* 0x000fc600078e00ff */
[----:B------:R-:W4:Y:S01]  /*2150*/  LDC.64 R2, c[0x0][0xb28] ;  /* 0x0002ca00ff027b82 */ /* 0x000f220000000a00 */
[----:B-1----:R-:W-:-:S04]  /*2160*/  IMAD.HI.U32 R20, R9, R6, RZ ;  /* 0x0000000609147227 */ /* 0x002fc800078e00ff */
[----:B------:R-:W-:Y:S01]  /*2170*/  IMAD.HI.U32 R22, R11, R6, RZ ;  /* 0x000000060b167227 */ /* 0x000fe200078e00ff */
[----:B------:R-:W-:Y:S02]  /*2180*/  SHF.R.U32.HI R20, RZ, R7, R20 ;  /* 0x00000007ff147219 */ /* 0x000fe40000011614 */
[-C--:B--2---:R-:W-:Y:S02]  /*2190*/  SHF.R.U32.HI R17, RZ, R16.reuse, R17 ;  /* 0x00000010ff117219 */ /* 0x084fe40000011611 */
[----:B------:R-:W-:Y:S02]  /*21a0*/  SHF.R.U32.HI R5, RZ, R16, R5 ;  /* 0x00000010ff057219 */ /* 0x000fe40000011605 */
[----:B------:R-:W-:Y:S02]  /*21b0*/  SEL R17, R0, R17, !P0 ;  /* 0x0000001100117207 */ /* 0x000fe40004000000 */
[----:B------:R-:W-:Y:S02]  /*21c0*/  SHF.R.U32.HI R22, RZ, R7, R22 ;  /* 0x00000007ff167219 */ /* 0x000fe40000011616 */
[----:B---3--:R-:W-:-:S02]  /*21d0*/  ISETP.NE.AND P1, PT, R18, 0x1, PT ;  /* 0x000000011200780c */ /* 0x008fc40003f25270 */
[----:B------:R-:W-:Y:S02]  /*21e0*/  SEL R5, R8, R5, !P0 ;  /* 0x0000000508057207 */ /* 0x000fe40004000000 */
[----:B------:R-:W-:Y:S02]  /*21f0*/  SEL R19, R9, R20, !P1 ;  /* 0x0000001409137207 */ /* 0x000fe40004800000 */
[----:B------:R-:W-:Y:S01]  /*2200*/  SEL R7, R11, R22, !P1 ;  /* 0x000000160b077207 */ /* 0x000fe20004800000 */
[----:B----4-:R-:W-:-:S04]  /*2210*/  IMAD.HI.U32 R20, R17, R2, RZ ;  /* 0x0000000211147227 */ /* 0x010fc800078e00ff */
[----:B------:R-:W-:Y:S01]  /*2220*/  IMAD.HI.U32 R6, R19, R2, RZ ;  /* 0x0000000213067227 */ /* 0x000fe200078e00ff */
[----:B------:R-:W-:-:S04]  /*2230*/  @P3 SHF.R.U32.HI R17, RZ, R3, R20 ;  /* 0x00000003ff113219 */ /* 0x000fc80000011614 */
[----:B------:R-:W-:Y:S01]  /*2240*/  @P3 SHF.R.U32.HI R19, RZ, R3, R6 ;  /* 0x00000003ff133219 */ /* 0x000fe20000011606 */
[----:B------:R-:W-:-:S04]  /*2250*/  IMAD R17, R40, R17, RZ ;  /* 0x0000001128117224 */ /* 0x000fc800078e02ff */
[----:B------:R-:W-:Y:S01]  /*2260*/  IMAD R6, R40, R19, RZ ;  /* 0x0000001328067224 */ /* 0x000fe200078e02ff */
[C---:B------:R-:W-:Y:S02]  /*2270*/  ISETP.GE.AND P0, PT, R5.reuse, R17, PT ;  /* 0x000000110500720c */ /* 0x040fe40003f06270 */
[----:B------:R-:W-:Y:S02]  /*2280*/  IADD3 R17, PT, PT, -R5, RZ, RZ ;  /* 0x000000ff05117210 */ /* 0x000fe40007ffe1ff */
[----:B------:R-:W-:Y:S01]  /*2290*/  ISETP.GE.OR P0, PT, R7, R6, P0 ;  /* 0x000000060700720c */ /* 0x000fe20000706670 */
[----:B------:R-:W-:-:S04]  /*22a0*/  IMAD.HI.U32 R6, R5, R2, RZ ;  /* 0x0000000205067227 */ /* 0x000fc800078e00ff */
[----:B------:R-:W-:Y:S01]  /*22b0*/  IMAD R8, R4, R17, R8 ;  /* 0x0000001104087224 */ /* 0x000fe200078e0208 */
[----:B------:R-:W-:-:S04]  /*22c0*/  SHF.R.U32.HI R6, RZ, R3, R6 ;  /* 0x00000003ff067219 */ /* 0x000fc80000011606 */
[----:B------:R-:W-:-:S03]  /*22d0*/  SEL R6, R5, R6, !P3 ;  /* 0x0000000605067207 */ /* 0x000fc60005800000 */
[----:B------:R-:W-:-:S04]  /*22e0*/  @!P0 IMAD.HI.U32 R16, R7, R2, RZ ;  /* 0x0000000207108227 */ /* 0x000fc800078e00ff */
[----:B------:R-:W-:Y:S01]  /*22f0*/  IMAD.MOV R2, RZ, RZ, -R6 ;  /* 0x000000ffff027224 */ /* 0x000fe200078e0a06 */
[----:B------:R-:W-:-:S03]  /*2300*/  @!P0 SHF.R.U32.HI R16, RZ, R3, R16 ;  /* 0x00000003ff108219 */ /* 0x000fc60000011610 */
[----:B------:R-:W-:Y:S01]  /*2310*/  IMAD R2, R40, R2, R5 ;  /* 0x0000000228027224 */ /* 0x000fe200078e0205 */
[----:B------:R-:W-:-:S05]  /*2320*/  @!P0 SEL R3, R7, R16, !P3 ;  /* 0x0000001007038207 */ /* 0x000fca0005800000 */
[--C-:B------:R-:W-:Y:S02]  /*2330*/  @!P0 IMAD.IADD R6, R6, 0x1, -R3.reuse ;  /* 0x0000000106068824 */ /* 0x100fe400078e0a03 */
[----:B------:R-:W-:Y:S01]  /*2340*/  @!P0 IMAD R3, R2, R19, R3 ;  /* 0x0000001302038224 */ /* 0x000fe200078e0203 */
[----:B------:R-:W-:Y:S01]  /*2350*/  IADD3 R2, PT, PT, -R7, RZ, RZ ;  /* 0x000000ff07027210 */ /* 0x000fe20007ffe1ff */
[----:B------:R-:W-:Y:S02]  /*2360*/  @!P0 IMAD R5, R40, R6, R7 ;  /* 0x0000000628058224 */ /* 0x000fe400078e0207 */
[----:B------:R-:W-:Y:S02]  /*2370*/  @!P0 IMAD.MOV.U32 R7, RZ, RZ, R3 ;  /* 0x000000ffff078224 */ /* 0x000fe400078e0003 */
[----:B------:R-:W-:Y:S02]  /*2380*/  IMAD R2, R18, R2, R11 ;  /* 0x0000000212027224 */ /* 0x000fe400078e020b */
[----:B------:R-:W-:-:S02]  /*2390*/  IMAD R8, R5, R4, R8 ;  /* 0x0000000405087224 */ /* 0x000fc400078e0208 */
[----:B------:R-:W-:Y:S02]  /*23a0*/  IMAD R11, R7, R18, R2 ;  /* 0x00000012070b7224 */ /* 0x000fe400078e0202 */
.L_x_34:
[----:B------:R-:W1:Y:S02]  /*23b0*/  LDCU UR8, c[0x0][0xb30] ;  /* 0x00016600ff0877ac */ /* 0x000e640008000800 */
[----:B-1----:R-:W-:-:S09]  /*23c0*/  UISETP.NE.AND UP0, UPT, UR8, 0x1, UPT ;  /* 0x000000010800788c */ /* 0x002fd2000bf05270 */
[----:B------:R-:W-:Y:S05]  /*23d0*/  BRA.U UP0, `(.L_x_35) ;  /* 0x0000000100407547 */ /* 0x000fea000b800000 */
[----:B------:R-:W1:Y:S08]  /*23e0*/  LDC.64 R4, c[0x0][0xb10] ;  /* 0x0002c400ff047b82 */ /* 0x000e700000000a00 */
[----:B------:R-:W2:Y:S08]  /*23f0*/  LDC.64 R2, c[0x0][0xb18] ;  /* 0x0002c600ff027b82 */ /* 0x000eb00000000a00 */
[----:B------:R-:W3:Y:S08]  /*2400*/  LDC R6, c[0x0][0xb20] ;  /* 0x0002c800ff067b82 */ /* 0x000ef00000000800 */
[----:B------:R-:W4:Y:S01]  /*2410*/  LDC R16, c[0x0][0xb0c] ;  /* 0x0002c300ff107b82 */ /* 0x000f220000000800 */
[----:B-1----:R-:W-:-:S05]  /*2420*/  IMAD.HI.U32 R4, R11, R4, RZ ;  /* 0x000000040b047227 */ /* 0x002fca00078e00ff */
[----:B------:R-:W-:Y:S01]  /*2430*/  SHF.R.U32.HI R4, RZ, R5, R4 ;  /* 0x00000005ff047219 */ /* 0x000fe20000011604 */
[----:B--2---:R-:W-:Y:S01]  /*2440*/  IMAD.HI.U32 R3, R8, R3, RZ ;  /* 0x0000000308037227 */ /* 0x004fe200078e00ff */
[----:B------:R-:W-:-:S04]  /*2450*/  ISETP.NE.AND P0, PT, R2, 0x1, PT ;  /* 0x000000010200780c */ /* 0x000fc80003f05270 */
[----:B---3--:R-:W-:-:S04]  /*2460*/  SHF.R.U32.HI R3, RZ, R6, R3 ;  /* 0x00000006ff037219 */ /* 0x008fc80000011603 */
[----:B------:R-:W-:Y:S02]  /*2470*/  SEL R3, R8, R3, !P0 ;  /* 0x0000000308037207 */ /* 0x000fe40004000000 */
[----:B----4-:R-:W-:-:S04]  /*2480*/  ISETP.NE.AND P1, PT, R16, 0x1, PT ;  /* 0x000000011000780c */ /* 0x010fc80003f25270 */
[----:B------:R-:W-:-:S05]  /*2490*/  SEL R4, R11, R4, !P1 ;  /* 0x000000040b047207 */ /* 0x000fca0004800000 */
[----:B------:R-:W-:Y:S02]  /*24a0*/  IMAD.IADD R5, R3, 0x1, -R4 ;  /* 0x0000000103057824 */ /* 0x000fe400078e0a04 */
[----:B------:R-:W-:Y:S02]  /*24b0*/  IMAD.IADD R3, R4, 0x1, -R3 ;  /* 0x0000000104037824 */ /* 0x000fe400078e0a03 */
[----:B------:R-:W-:Y:S02]  /*24c0*/  IMAD R11, R5, R16, R11 ;  /* 0x00000010050b7224 */ /* 0x000fe400078e020b */
[----:B------:R-:W-:-:S07]  /*24d0*/  IMAD R8, R3, R2, R8 ;  /* 0x0000000203087224 */ /* 0x000fce00078e0208 */
.L_x_35:
[----:B------:R-:W-:Y:S01]  /*24e0*/  VIADD R14, R14, 0x1 ;  /* 0x000000010e0e7836 */ /* 0x000fe20000000000 */
[----:B------:R-:W-:Y:S01]  /*24f0*/  PLOP3.LUT P1, PT, PT, PT, PT, 0x80, 0x8 ;  /* 0x000000000008781c */ /* 0x000fe20003f2f070 */
[----:B------:R-:W-:Y:S02]  /*2500*/  IMAD.IADD R97, R11, 0x1, R90 ;  /* 0x000000010b617824 */ /* 0x000fe400078e025a */
[----:B------:R-:W-:Y:S01]  /*2510*/  IMAD.IADD R91, R8, 0x1, R79 ;  /* 0x00000001085b7824 */ /* 0x000fe200078e024f */
[----:B------:R-:W-:-:S04]  /*2520*/  ISETP.NE.AND P0, PT, R14, 0x2, PT ;  /* 0x000000020e00780c */ /* 0x000fc80003f05270 */
[----:B------:R-:W-:Y:S02]  /*2530*/  SEL R2, RZ, 0x1, P0 ;  /* 0x00000001ff027807 */ /* 0x000fe40000000000 */
[----:B------:R-:W-:Y:S02]  /*2540*/  SEL R14, R14, RZ, P0 ;  /* 0x000000ff0e0e7207 */ /* 0x000fe40000000000 */
[----:B------:R-:W-:Y:S01]  /*2550*/  LOP3.LUT R13, R13, R2, RZ, 0x3c, !PT ;  /* 0x000000020d0d7212 */ /* 0x000fe200078e3cff */
[----:B------:R-:W-:Y:S06]  /*2560*/  @P2 BRA `(.L_x_36) ;  /* 0xfffffff000a02947 */ /* 0x000fec000383ffff */
[----:B------:R-:W-:Y:S01]  /*2570*/  UIADD3 UR4, UPT, UPT, UR4, 0xd8, URZ ;  /* 0x000000d804047890 */ /* 0x000fe2000fffe0ff */
[----:B------:R-:W-:-:S03]  /*2580*/  SHF.L.U32 R3, R15, 0x1f, RZ ;  /* 0x0000001f0f037819 */ /* 0x000fc600000006ff */
[----:B------:R-:W-:-:S09]  /*2590*/  ULEA UR5, UR6, UR4, 0x3 ;  /* 0x0000000406057291 */ /* 0x000fd2000f8e18ff */
[----:B------:R-:W1:Y:S02]  /*25a0*/  SYNCS.PHASECHK.TRANS64.TRYWAIT P0, [UR5], R3 ;  /* 0x00000003ff0075a7 */ /* 0x000e640008001105 */
[----:B-1----:R-:W-:Y:S05]  /*25b0*/  @!P0 BRA `(.L_x_37) ;  /* 0x0000004c00088947 */ /* 0x002fea0003800000 */
.L_x_124:
[----:B------:R-:W-:-:S04]  /*25c0*/  UIADD3 UR6, UPT, UPT, UR6, 0x1, URZ ;  /* 0x0000000106067890 */ /* 0x000fc8000fffe0ff */
[----:B------:R-:W-:-:S04]  /*25d0*/  UISETP.NE.AND UP0, UPT, UR6, 0x1b, UPT ;  /* 0x0000001b0600788c */ /* 0x000fc8000bf05270 */
[----:B------:R-:W-:Y:S02]  /*25e0*/  USEL UR7, URZ, 0x1, UP0 ;  /* 0x00000001ff077887 */ /* 0x000fe40008000000 */
[----:B------:R-:W-:-:S04]  /*25f0*/  USEL UR6, UR6, URZ, UP0 ;  /* 0x000000ff06067287 */ /* 0x000fc80008000000 */
[----:B------:R-:W-:Y:S01]  /*2600*/  ULEA UR5, UR6, UR4, 0x3 ;  /* 0x0000000406057291 */ /* 0x000fe2000f8e18ff */
[----:B------:R-:W-:-:S04]  /*2610*/  LOP3.LUT R2, R15, UR7, RZ, 0x3c, !PT ;  /* 0x000000070f027c12 */ /* 0x000fc8000f8e3cff */
[----:B-1----:R-:W-:-:S04]  /*2620*/  SHF.L.U32 R3, R2, 0x1f, RZ ;  /* 0x0000001f02037819 */ /* 0x002fc800000006ff */
[----:B------:R-:W1:Y:S02]  /*2630*/  SYNCS.PHASECHK.TRANS64.TRYWAIT P0, [UR5], R3 ;  /* 0x00000003ff0075a7 */ /* 0x000e640008001105 */
[----:B-1----:R-:W-:Y:S05]  /*2640*/  @!P0 BRA `(.L_x_38) ;  /* 0x0000004800fc8947 */ /* 0x002fea0003800000 */
.L_x_126:
        /* <DEDUP_REMOVED lines=9> */
.L_x_128:
        /* <DEDUP_REMOVED lines=9> */
.L_x_130:
        /* <DEDUP_REMOVED lines=9> */
.L_x_132:
        /* <DEDUP_REMOVED lines=9> */
.L_x_134:
        /* <DEDUP_REMOVED lines=9> */
.L_x_136:
        /* <DEDUP_REMOVED lines=9> */
.L_x_138:
        /* <DEDUP_REMOVED lines=9> */
.L_x_140:
        /* <DEDUP_REMOVED lines=9> */
.L_x_142:
        /* <DEDUP_REMOVED lines=9> */
.L_x_144:
        /* <DEDUP_REMOVED lines=9> */
.L_x_146:
        /* <DEDUP_REMOVED lines=9> */
.L_x_148:
        /* <DEDUP_REMOVED lines=9> */
.L_x_150:
        /* <DEDUP_REMOVED lines=9> */
.L_x_152:
        /* <DEDUP_REMOVED lines=9> */
.L_x_154:
        /* <DEDUP_REMOVED lines=9> */
.L_x_156:
        /* <DEDUP_REMOVED lines=9> */
.L_x_158:
        /* <DEDUP_REMOVED lines=9> */
.L_x_160:
        /* <DEDUP_REMOVED lines=9> */
.L_x_162:
        /* <DEDUP_REMOVED lines=9> */
.L_x_164:
        /* <DEDUP_REMOVED lines=9> */
.L_x_166:
        /* <DEDUP_REMOVED lines=9> */
.L_x_168:
        /* <DEDUP_REMOVED lines=9> */
.L_x_170:
        /* <DEDUP_REMOVED lines=9> */
.L_x_172:
        /* <DEDUP_REMOVED lines=9> */
.L_x_174:
[----:B------:R-:W-:-:S04]  /*33d0*/  UIADD3 UR6, UPT, UPT, UR6, 0x1, URZ ;  /* 0x0000000106067890 */ /* 0x000fc8000fffe0ff */
[----:B------:R-:W-:-:S04]  /*33e0*/  UISETP.NE.AND UP0, UPT, UR6, 0x1b, UPT ;  /* 0x0000001b0600788c */ /* 0x000fc8000bf05270 */
[----:B------:R-:W-:Y:S02]  /*33f0*/  USEL UR5, URZ, 0x1, UP0 ;  /* 0x00000001ff057887 */ /* 0x000fe40008000000 */
[----:B------:R-:W-:-:S04]  /*3400*/  USEL UR6, UR6, URZ, UP0 ;  /* 0x000000ff06067287 */ /* 0x000fc80008000000 */
[----:B------:R-:W-:Y:S01]  /*3410*/  ULEA UR6, UR6, UR4, 0x3 ;  /* 0x0000000406067291 */ /* 0x000fe2000f8e18ff */
[----:B-1----:R-:W-:-:S04]  /*3420*/  LOP3.LUT R3, R2, UR5, RZ, 0x3c, !PT ;  /* 0x0000000502037c12 */ /* 0x002fc8000f8e3cff */
[----:B------:R-:W-:Y:S01]  /*3430*/  SHF.L.U32 R3, R3, 0x1f, RZ ;  /* 0x0000001f03037819 */ /* 0x000fe200000006ff */
[----:B----4-:R-:W-:-:S07]  /*3440*/  IMAD.U32 R0, RZ, RZ, UR6 ;  /* 0x00000006ff007e24 */ /* 0x010fce000f8e00ff */
.L_x_63:
[----:B-1----:R1:W2:Y:S02]  /*3450*/  SYNCS.PHASECHK.TRANS64.TRYWAIT P0, [R0+URZ], R3 ;  /* 0x00000003000075a7 */ /* 0x0022a400080011ff */
[----:B--2---:R-:W-:Y:S05]  /*3460*/  @!P0 NANOSLEEP.SYNCS 0x989680 ;  /* 0x009896800000895d */ /* 0x004fea0003900000 */
[----:B------:R-:W2:Y:S02]  /*3470*/  @!P0 SYNCS.PHASECHK.TRANS64 P0, [R0+URZ], R3 ;  /* 0x00000003000085a7 */ /* 0x000ea400080010ff */
[----:B--2---:R-:W-:Y:S05]  /*3480*/  @P0 EXIT ;  /* 0x000000000000094d */ /* 0x004fea0003800000 */
[----:B------:R-:W-:Y:S05]  /*3490*/  BRA `(.L_x_63) ;  /* 0xfffffffc00ec7947 */ /* 0x000fea000383ffff */
.L_x_18:
[----:B------:R-:W-:-:S04]  /*34a0*/  UISETP.NE.AND UP1, UPT, UR37, URZ, UPT ;  /* 0x000000ff2500728c */ /* 0x000fc8000bf25270 */
[----:B------:R-:W-:-:S09]  /*34b0*/  UISETP.NE.OR UP1, UPT, UR8, 0x1, UP1 ;  /* 0x000000010800788c */ /* 0x000fd20008f25670 */
[----:B------:R-:W-:Y:S05]  /*34c0*/  BRA.U UP1, `(.L_x_64) ;  /* 0x0000000501487547 */ /* 0x000fea000b800000 */
[----:B------:R-:W-:Y:S01]  /*34d0*/  ISETP.NE.AND P2, PT, R2, RZ, PT ;  /* 0x000000ff0200720c */ /* 0x000fe20003f45270 */
[----:B------:R-:W-:Y:S01]  /*34e0*/  IMAD.MOV.U32 R12, RZ, RZ, 0x1 ;  /* 0x00000001ff0c7424 */ /* 0x000fe200078e00ff */
[----:B------:R-:W-:Y:S02]  /*34f0*/  CS2R R10, SRZ ;  /* 0x00000000000a7805 */ /* 0x000fe4000001ff00 */
[----:B------:R-:W-:Y:S01]  /*3500*/  CS2R R8, SRZ ;  /* 0x0000000000087805 */ /* 0x000fe2000001ff00 */
[----:B------:R-:W-:Y:S01]  /*3510*/  UMOV UR4, 0x400 ;  /* 0x0000040000047882 */ /* 0x000fe20000000000 */
[----:B------:R-:W-:Y:S01]  /*3520*/  UMOV UR6, URZ ;  /* 0x000000ff00067c82 */ /* 0x000fe20008000000 */
[----:B------:R-:W-:-:S12]  /*3530*/  ULEA UR37, UR37, UR4, 0x18 ;  /* 0x0000000425257291 */ /* 0x000fd8000f8ec0ff */
.L_x_68:
[----:B------:R-:W-:Y:S02]  /*3540*/  LEA R0, R8, UR37, 0x3 ;  /* 0x0000002508007c11 */ /* 0x000fe4000f8e18ff */
[----:B------:R-:W-:-:S03]  /*3550*/  SHF.L.U32 R5, R9, 0x1f, RZ ;  /* 0x0000001f09057819 */ /* 0x000fc600000006ff */
[----:B------:R-:W-:Y:S01]  /*3560*/  VIADD R4, R0, 0x240 ;  /* 0x0000024000047836 */ /* 0x000fe20000000000 */
[----:B------:R-:W1:Y:S02]  /*3570*/  SYNCS.PHASECHK.TRANS64.TRYWAIT P0, [R0+URZ+0x230], R5 ;  /* 0x00023005000075a7 */ /* 0x000e6400080011ff */
[----:B-1----:R-:W-:Y:S05]  /*3580*/  @!P0 BRA `(.L_x_65) ;  /* 0x0000004400848947 */ /* 0x002fea0003800000 */
.L_x_175:
[----:B------:R-:W-:Y:S01]  /*3590*/  ULEA UR5, UR6, UR37, 0x3 ;  /* 0x0000002506057291 */ /* 0x000fe2000f8e18ff */
[----:B------:R-:W-:Y:S02]  /*35a0*/  PRMT R4, RZ, 0x654, R4 ;  /* 0x00000654ff047816 */ /* 0x000fe40000000004 */
[----:B-1----:R-:W-:Y:S01]  /*35b0*/  SHF.L.U32 R5, R12, 0x1f, RZ ;  /* 0x0000001f0c057819 */ /* 0x002fe200000006ff */
[----:B------:R-:W-:Y:S01]  /*35c0*/  UIADD3 UR4, UPT, UPT, UR5, 0x1d0, URZ ;  /* 0x000001d005047890 */ /* 0x000fe2000fffe0ff */
[----:B------:R1:W-:Y:S05]  /*35d0*/  SYNCS.ARRIVE.TRANS64.RED.A1T0 RZ, [R4+URZ], RZ ;  /* 0x000000ff04ff79a7 */ /* 0x0003ea00081004ff */
[----:B------:R-:W-:Y:S01]  /*35e0*/  IMAD.U32 R7, RZ, RZ, UR4 ;  /* 0x00000004ff077e24 */ /* 0x000fe2000f8e00ff */
[----:B------:R-:W2:Y:S04]  /*35f0*/  SYNCS.PHASECHK.TRANS64.TRYWAIT P0, [UR5+0x1e0], R5 ;  /* 0x0001e005ff0075a7 */ /* 0x000ea80008001105 */
[----:B------:R-:W-:Y:S01]  /*3600*/  PRMT R6, R2, 0x654, R7 ;  /* 0x0000065402067816 */ /* 0x000fe20000000007 */
[----:B-1----:R-:W-:Y:S01]  /*3610*/  @!P2 IMAD.MOV.U32 R4, RZ, RZ, 0x10 ;  /* 0x00000010ff04a424 */ /* 0x002fe200078e00ff */
[----:B--2---:R-:W-:Y:S06]  /*3620*/  @!P0 BRA `(.L_x_66) ;  /* 0x0000004400708947 */ /* 0x004fec0003800000 */
.L_x_177:
[----:B------:R-:W-:Y:S01]  /*3630*/  ULEA UR4, UR6, UR37, 0x4 ;  /* 0x0000002506047291 */ /* 0x000fe2000f8e20ff */
[----:B------:R-:W-:Y:S01]  /*3640*/  SEL R3, R6, R3, !P2 ;  /* 0x0000000306037207 */ /* 0x000fe20005000000 */
[----:B------:R-:W-:Y:S01]  /*3650*/  UIADD3 UR5, UPT, UPT, UR5, 0x1d0, URZ ;  /* 0x000001d005057890 */ /* 0x000fe2000fffe0ff */
[----:B-1----:R-:W-:Y:S01]  /*3660*/  LEA R0, R11, UR37, 0x3 ;  /* 0x000000250b007c11 */ /* 0x002fe2000f8e18ff */
[----:B------:R-:W-:Y:S01]  /*3670*/  UIADD3 UR4, UPT, UPT, UR4, 0x260, URZ ;  /* 0x0000026004047890 */ /* 0x000fe2000fffe0ff */
[----:B------:R-:W-:Y:S01]  /*3680*/  SHF.L.U32 R5, R10, 0x1f, RZ ;  /* 0x0000001f0a057819 */ /* 0x000fe200000006ff */
[----:B------:R1:W-:Y:S01]  /*3690*/  @!P2 SYNCS.ARRIVE.TRANS64.RED RZ, [R3+URZ], R4 ;  /* 0x0000000403ffa9a7 */ /* 0x0003e200080004ff */
[----:B------:R-:W-:Y:S01]  /*36a0*/  UIADD3 UR6, UPT, UPT, UR6, 0x1, URZ ;  /* 0x0000000106067890 */ /* 0x000fe2000fffe0ff */
[----:B------:R-:W-:-:S03]  /*36b0*/  VIADD R8, R8, 0x1 ;  /* 0x0000000108087836 */ /* 0x000fc60000000000 */
[----:B------:R-:W-:Y:S02]  /*36c0*/  UISETP.NE.AND UP0, UPT, UR6, 0x2, UPT ;  /* 0x000000020600788c */ /* 0x000fe4000bf05270 */
[----:B------:R-:W-:Y:S06]  /*36d0*/  UGETNEXTWORKID.BROADCAST [UR4], [UR5] ;  /* 0x00000000040073ca */ /* 0x000fec0008000100 */
[----:B------:R-:W-:Y:S01]  /*36e0*/  USEL UR4, URZ, 0x1, UP0 ;  /* 0x00000001ff047887 */ /* 0x000fe20008000000 */
[----:B------:R-:W-:Y:S01]  /*36f0*/  ISETP.NE.AND P0, PT, R8, 0x2, PT ;  /* 0x000000020800780c */ /* 0x000fe20003f05270 */
[----:B------:R-:W-:Y:S01]  /*3700*/  USEL UR6, UR6, URZ, UP0 ;  /* 0x000000ff06067287 */ /* 0x000fe20008000000 */
[----:B------:R-:W2:Y:S03]  /*3710*/  SYNCS.PHASECHK.TRANS64.TRYWAIT P1, [R0+URZ+0x1d0], R5 ;  /* 0x0001d005000075a7 */ /* 0x000ea600080211ff */
[----:B------:R-:W-:Y:S01]  /*3720*/  LOP3.LUT R12, R12, UR4, RZ, 0x3c, !PT ;  /* 0x000000040c0c7c12 */ /* 0x000fe2000f8e3cff */
[----:B-12---:R-:W-:Y:S07]  /*3730*/  @!P1 BRA `(.L_x_67) ;  /* 0x0000004400449947 */ /* 0x006fee0003800000 */
.L_x_178:
[C---:B------:R-:W-:Y:S01]  /*3740*/  LEA R4, R11.reuse, UR37, 0x4 ;  /* 0x000000250b047c11 */ /* 0x040fe2000f8e20ff */
[----:B-1----:R-:W-:Y:S01]  /*3750*/  VIADD R0, R0, 0x1e0 ;  /* 0x000001e000007836 */ /* 0x002fe20000000000 */
[----:B------:R-:W-:Y:S01]  /*3760*/  SEL R8, R8, RZ, P0 ;  /* 0x000000ff08087207 */ /* 0x000fe20000000000 */
[----:B------:R-:W-:-:S03]  /*3770*/  VIADD R11, R11, 0x1 ;  /* 0x000000010b0b7836 */ /* 0x000fc60000000000 */
[----:B------:R-:W1:Y:S01]  /*3780*/  LDS.128 R4, [R4+0x260] ;  /* 0x0002600004047984 */ /* 0x000e620000000c00 */
[----:B------:R-:W-:Y:S02]  /*3790*/  PRMT R0, RZ, 0x654, R0 ;  /* 0x00000654ff007816 */ /* 0x000fe40000000000 */
[C---:B------:R-:W-:Y:S01]  /*37a0*/  ISETP.NE.AND P1, PT, R11.reuse, 0x2, PT ;  /* 0x000000020b00780c */ /* 0x040fe20003f25270 */
[----:B------:R-:W-:Y:S01]  /*37b0*/  @!PT LDS RZ, [RZ] ;  /* 0x00000000fffff984 */ /* 0x000fe20000000800 */
[----:B------:R-:W-:Y:S01]  /*37c0*/  @!PT LDS RZ, [RZ] ;  /* 0x00000000fffff984 */ /* 0x000fe20000000800 */
[----:B------:R-:W-:Y:S01]  /*37d0*/  @!PT LDS RZ, [RZ] ;  /* 0x00000000fffff984 */ /* 0x000fe20000000800 */
[----:B------:R-:W-:Y:S01]  /*37e0*/  @!PT LDS RZ, [RZ] ;  /* 0x00000000fffff984 */ /* 0x000fe20000000800 */
[----:B------:R2:W-:Y:S06]  /*37f0*/  MEMBAR.ALL.CTA ;  /* 0x0000000000007992 */ /* 0x0005ec0000008000 */
[----:B--2---:R-:W2:Y:S01]  /*3800*/  FENCE.VIEW.ASYNC.S ;  /* 0x00000000000073c6 */ /* 0x004ea20000000000 */
[----:B------:R-:W-:Y:S01]  /*3810*/  SEL R11, R11, RZ, P1 ;  /* 0x000000ff0b0b7207 */ /* 0x000fe20000800000 */
[----:B--2---:R2:W-:Y:S01]  /*3820*/  SYNCS.ARRIVE.TRANS64.RED.A1T0 RZ, [R0+URZ], RZ ;  /* 0x000000ff00ff79a7 */ /* 0x0045e200081004ff */
[----:B-1----:R-:W-:-:S02]  /*3830*/  LOP3.LUT P3, RZ, R6, 0x1, RZ, 0xc0, !PT ;  /* 0x0000000106ff7812 */ /* 0x002fc4000786c0ff */
[----:B------:R-:W-:-:S04]  /*3840*/  SEL R5, RZ, 0x1, P1 ;  /* 0x00000001ff057807 */ /* 0x000fc80000800000 */
[----:B------:R-:W-:Y:S02]  /*3850*/  LOP3.LUT R10, R10, R5, RZ, 0x3c, !PT ;  /* 0x000000050a0a7212 */ /* 0x000fe400078e3cff */
[----:B--2---:R-:W-:-:S04]  /*3860*/  SEL R0, RZ, 0x1, P0 ;  /* 0x00000001ff007807 */ /* 0x004fc80000000000 */
[----:B------:R-:W-:Y:S01]  /*3870*/  LOP3.LUT R9, R9, R0, RZ, 0x3c, !PT ;  /* 0x0000000009097212 */ /* 0x000fe200078e3cff */
[----:B------:R-:W-:Y:S06]  /*3880*/  @P3 BRA `(.L_x_68) ;  /* 0xfffffffc002c3947 */ /* 0x000fec000383ffff */
[----:B------:R-:W-:Y:S01]  /*3890*/  ULEA UR5, UR6, UR37, 0x3 ;  /* 0x0000002506057291 */ /* 0x000fe2000f8e18ff */
[----:B------:R-:W-:-:S08]  /*38a0*/  SHF.L.U32 R3, R12, 0x1f, RZ ;  /* 0x0000001f0c037819 */ /* 0x000fd000000006ff */
[----:B------:R-:W1:Y:S02]  /*38b0*/  SYNCS.PHASECHK.TRANS64 P0, [UR5+0x1e0], R3 ;  /* 0x0001e003ff0075a7 */ /* 0x000e640008001005 */
[----:B-1----:R-:W-:Y:S05]  /*38c0*/  @P0 BRA `(.L_x_69) ;  /* 0x0000000000080947 */ /* 0x002fea0003800000 */
[----:B------:R-:W1:Y:S02]  /*38d0*/  SYNCS.PHASECHK.TRANS64.TRYWAIT P0, [UR5+0x1e0], R3 ;  /* 0x0001e003ff0075a7 */ /* 0x000e640008001105 */
[----:B-1----:R-:W-:Y:S05]  /*38e0*/  @!P0 BRA `(.L_x_70) ;  /* 0x0000004000ec8947 */ /* 0x002fea0003800000 */
.L_x_69:
[----:B------:R-:W-:-:S04]  /*38f0*/  UIADD3 UR4, UPT, UPT, UR6, 0x1, URZ ;  /* 0x0000000106047890 */ /* 0x000fc8000fffe0ff */
[----:B------:R-:W-:-:S04]  /*3900*/  UISETP.NE.AND UP0, UPT, UR4, 0x2, UPT ;  /* 0x000000020400788c */ /* 0x000fc8000bf05270 */
[----:B------:R-:W-:Y:S02]  /*3910*/  USEL UR7, URZ, 0x1, UP0 ;  /* 0x00000001ff077887 */ /* 0x000fe40008000000 */
[----:B------:R-:W-:-:S04]  /*3920*/  USEL UR4, UR4, URZ, UP0 ;  /* 0x000000ff04047287 */ /* 0x000fc80008000000 */
[----:B------:R-:W-:Y:S01]  /*3930*/  ULEA UR4, UR4, UR37, 0x3 ;  /* 0x0000002504047291 */ /* 0x000fe2000f8e18ff */
[----:B-1----:R-:W-:-:S04]  /*3940*/  LOP3.LUT R3, R12, UR7, RZ, 0x3c, !PT ;  /* 0x000000070c037c12 */ /* 0x002fc8000f8e3cff */
[----:B------:R-:W-:-:S04]  /*3950*/  SHF.L.U32 R0, R3, 0x1f, RZ ;  /* 0x0000001f03007819 */ /* 0x000fc800000006ff */
[----:B------:R-:W1:Y:S02]  /*3960*/  SYNCS.PHASECHK.TRANS64 P0, [UR4+0x1e0], R0 ;  /* 0x0001e000ff0075a7 */ /* 0x000e640008001004 */
[----:B-1----:R-:W-:Y:S05]  /*3970*/  @P0 EXIT ;  /* 0x000000000000094d */ /* 0x002fea0003800000 */
[----:B------:R-:W-:Y:S02]  /*3980*/  SHF.L.U32 R3, R3, 0x1f, RZ ;  /* 0x0000001f03037819 */ /* 0x000fe400000006ff */
[----:B------:R-:W-:-:S07]  /*3990*/  MOV R0, UR4 ;  /* 0x0000000400007c02 */ /* 0x000fce0008000f00 */
.L_x_71:
[----:B-1----:R1:W2:Y:S02]  /*39a0*/  SYNCS.PHASECHK.TRANS64.TRYWAIT P0, [R0+URZ+0x1e0], R3 ;  /* 0x0001e003000075a7 */ /* 0x0022a400080011ff */
[----:B--2---:R-:W-:Y:S05]  /*39b0*/  @!P0 NANOSLEEP.SYNCS 0x989680 ;  /* 0x009896800000895d */ /* 0x004fea0003900000 */
[----:B------:R-:W2:Y:S02]  /*39c0*/  @!P0 SYNCS.PHASECHK.TRANS64 P0, [R0+URZ+0x1e0], R3 ;  /* 0x0001e003000085a7 */ /* 0x000ea400080010ff */
[----:B--2---:R-:W-:Y:S05]  /*39d0*/  @P0 EXIT ;  /* 0x000000000000094d */ /* 0x004fea0003800000 */
[----:B------:R-:W-:Y:S05]  /*39e0*/  BRA `(.L_x_71) ;  /* 0xfffffffc00ec7947 */ /* 0x000fea000383ffff */
.L_x_64:
[----:B------:R-:W-:-:S09]  /*39f0*/  UISETP.NE.AND UP1, UPT, UR8, URZ, UPT ;  /* 0x000000ff0800728c */ /* 0x000fd2000bf25270 */
[----:B------:R-:W-:Y:S05]  /*3a00*/  BRA.U UP1, `(.L_x_72) ;  /* 0x0000000d01947547 */ /* 0x000fea000b800000 */
[----:B------:R-:W-:Y:S01]  /*3a10*/  UMOV UR4, 0x40 ;  /* 0x0000004000047882 */ /* 0x000fe20000000000 */
[----:B------:R-:W-:Y:S01]  /*3a20*/  NOP ;  /* 0x0000000000007918 */ /* 0x000fe20000000000 */
[----:B------:R-:W-:Y:S01]  /*3a30*/  ULEA UR4, UR37, UR4, 0x18 ;  /* 0x0000000425047291 */ /* 0x000fe2000f8ec0ff */
[----:B------:R-:W-:Y:S02]  /*3a40*/  UMOV UR5, 0x400 ;  /* 0x0000040000057882 */ /* 0x000fe40000000000 */
[----:B------:R-:W-:-:S06]  /*3a50*/  ULEA UR37, UR37, UR5, 0x18 ;  /* 0x0000000525257291 */ /* 0x000fcc000f8ec0ff */
[----:B------:R-:W1:Y:S02]  /*3a60*/  LDS.U8 R0, [UR4+0x1c] ;  /* 0x00001c04ff007984 */ /* 0x000e640008000000 */
[----:B-1----:R-:W-:-:S13]  /*3a70*/  ISETP.NE.AND P0, PT, R0, RZ, PT ;  /* 0x000000ff0000720c */ /* 0x002fda0003f05270 */
[----:B------:R-:W-:Y:S05]  /*3a80*/  @P0 BRA `(.L_x_73) ;  /* 0x0000000000580947 */ /* 0x000fea0003800000 */
[----:B------:R-:W-:-:S13]  /*3a90*/  ELECT P0, URZ, PT ;  /* 0x0000000000ff782f */ /* 0x000fda0003800000 */
[----:B------:R-:W-:Y:S05]  /*3aa0*/  @!P0 BRA `(.L_x_74) ;  /* 0x0000000000608947 */ /* 0x000fea0003800000 */
[----:B------:R-:W-:Y:S01]  /*3ab0*/  UMOV UR5, 0x10 ;  /* 0x0000001000057882 */ /* 0x000fe20000000000 */
[----:B------:R-:W-:Y:S01]  /*3ac0*/  HFMA2 R0, -RZ, RZ, 0, 5.9604644775390625e-08 ;  /* 0x00000001ff007431 */ /* 0x000fe200000001ff */
[----:B------:R-:W-:-:S03]  /*3ad0*/  MOV R2, 0xffff ;  /* 0x0000ffff00027802 */ /* 0x000fc60000000f00 */
[----:B------:R-:W-:Y:S04]  /*3ae0*/  DEPBAR.LE SB1, 0x36 ;  /* 0x00009d800000791a */ /* 0x000fe80000000000 */
[----:B------:R-:W1:Y:S02]  /*3af0*/  UTCATOMSWS.FIND_AND_SET.ALIGN UP0, UR5, UR5 ;  /* 0x00000005000575e3 */ /* 0x000e640008000800 */
[----:B-1----:R-:W-:Y:S01]  /*3b00*/  MOV R3, UR5 ;  /* 0x0000000500037c02 */ /* 0x002fe20008000f00 */
[----:B------:R-:W-:Y:S06]  /*3b10*/  BRA.U UP0, `(.L_x_75) ;  /* 0x0000000100187547 */ /* 0x000fec000b800000 */
.L_x_76:
[----:B------:R-:W-:Y:S05]  /*3b20*/  NANOSLEEP 0x64 ;  /* 0x000000640000795d */ /* 0x000fea0003800000 */
[----:B------:R-:W-:-:S05]  /*3b30*/  UMOV UR5, 0x10 ;  /* 0x0000001000057882 */ /* 0x000fca0000000000 */
[----:B------:R-:W-:Y:S04]  /*3b40*/  DEPBAR.LE SB1, 0x36 ;  /* 0x00009d800000791a */ /* 0x000fe80000000000 */
[----:B------:R-:W1:Y:S02]  /*3b50*/  UTCATOMSWS.FIND_AND_SET.ALIGN UP0, UR5, UR5 ;  /* 0x00000005000575e3 */ /* 0x000e640008000800 */
[----:B-1----:R-:W-:Y:S01]  /*3b60*/  MOV R3, UR5 ;  /* 0x0000000500037c02 */ /* 0x002fe20008000f00 */
[----:B------:R-:W-:Y:S05]  /*3b70*/  BRA.U !UP0, `(.L_x_76) ;  /* 0xfffffffd08e87547 */ /* 0x000fea000b83ffff */
.L_x_75:
[-C--:B------:R-:W-:Y:S02]  /*3b80*/  SHF.L.U32 R2, R2, R3.reuse, RZ ;  /* 0x0000000302027219 */ /* 0x080fe400000006ff */
[----:B------:R-:W-:Y:S01]  /*3b90*/  SHF.L.U32 R0, R0, R3, RZ ;  /* 0x0000000300007219 */ /* 0x000fe200000006ff */
[----:B------:R-:W-:Y:S02]  /*3ba0*/  IMAD.SHL.U32 R3, R3, 0x20, RZ ;  /* 0x0000002003037824 */ /* 0x000fe400078e00ff */
[----:B------:R1:W-:Y:S04]  /*3bb0*/  ATOMS.OR RZ, [UR4+0x14], R2 ;  /* 0x00001402ffff798c */ /* 0x0003e8000b000004 */
[----:B------:R1:W-:Y:S04]  /*3bc0*/  ATOMS.OR RZ, [UR4+0x18], R0 ;  /* 0x00001800ffff798c */ /* 0x0003e8000b000004 */
[----:B------:R1:W-:Y:S01]  /*3bd0*/  STS [UR37+0x280], R3 ;  /* 0x00028003ff007988 */ /* 0x0003e20008000825 */
[----:B------:R-:W-:Y:S05]  /*3be0*/  BRA `(.L_x_74) ;  /* 0x0000000000107947 */ /* 0x000fea0003800000 */
.L_x_73:
[----:B------:R-:W-:Y:S02]  /*3bf0*/  MOV R0, 0xffffffff ;  /* 0xffffffff00007802 */ /* 0x000fe40000000f00 */
[----:B------:R-:W-:-:S03]  /*3c00*/  MOV R2, 0x3c30 ;  /* 0x00003c3000027802 */ /* 0x000fc60000000f00 */
[----:B------:R1:W-:Y:S04]  /*3c10*/  STS [UR37+0x280], R0 ;  /* 0x00028000ff007988 */ /* 0x0003e80008000825 */
[----:B-1-3-5:R-:W-:Y:S05]  /*3c20*/  CALL.REL.NOINC `($__internal_1_$__cuda_sm10x_tcgen05_guardrail_trap_phase_invalid_during_alloc) ;  /* 0x0000004400687944 */ /* 0x02afea0003c00000 */
.L_x_74:
[----:B------:R-:W-:Y:S05]  /*3c30*/  WARPSYNC.ALL ;  /* 0x0000000000007948 */ /* 0x000fea0003800000 */
[----:B------:R-:W2:Y:S01]  /*3c40*/  S2UR UR6, SR_CgaCtaId ;  /* 0x00000000000679c3 */ /* 0x000ea20000008800 */
[----:B------:R-:W-:Y:S01]  /*3c50*/  UMOV UR4, 0x400 ;  /* 0x0000040000047882 */ /* 0x000fe20000000000 */
[----:B------:R-:W-:-:S06]  /*3c60*/  NOP ;  /* 0x0000000000007918 */ /* 0x000fcc0000000000 */
[----:B------:R-:W-:Y:S06]  /*3c70*/  BAR.ARV 0x6, 0xa0 ;  /* 0x0182800000007b1d */ /* 0x000fec0000002000 */
[----:B------:R-:W4:Y:S01]  /*3c80*/  LDCU UR7, c[0x0][0x38c] ;  /* 0x00007180ff0777ac */ /* 0x000f220008000800 */
[----:B------:R-:W-:Y:S01]  /*3c90*/  IMAD.MOV.U32 R11, RZ, RZ, 0x1 ;  /* 0x00000001ff0b7424 */ /* 0x000fe200078e00ff */
[----:B------:R-:W-:Y:S01]  /*3ca0*/  CS2R R8, SRZ ;  /* 0x0000000000087805 */ /* 0x000fe2000001ff00 */
[----:B------:R-:W-:Y:S01]  /*3cb0*/  IMAD.MOV.U32 R10, RZ, RZ, RZ ;  /* 0x000000ffff0a7224 */ /* 0x000fe200078e00ff */
[----:B------:R-:W-:Y:S01]  /*3cc0*/  UMOV UR18, URZ ;  /* 0x000000ff00127c82 */ /* 0x000fe20008000000 */
[----:B------:R-:W-:Y:S01]  /*3cd0*/  UMOV UR17, URZ ;  /* 0x000000ff00117c82 */ /* 0x000fe20008000000 */
[----:B------:R-:W-:Y:S01]  /*3ce0*/  UMOV UR22, 0x0 ;  /* 0x0000000000167882 */ /* 0x000fe20000000000 */
[----:B------:R-:W-:Y:S01]  /*3cf0*/  UMOV UR23, 0x4100490 ;  /* 0x0410049000177882 */ /* 0x000fe20000000000 */
[----:B------:R-:W-:Y:S01]  /*3d00*/  UMOV UR20, 0x0 ;  /* 0x0000000000147882 */ /* 0x000fe20000000000 */
[----:B------:R-:W-:Y:S01]  /*3d10*/  UMOV UR21, 0x4100490 ;  /* 0x0410049000157882 */ /* 0x000fe20000000000 */
[----:B--2---:R-:W-:Y:S01]  /*3d20*/  ULEA UR6, UR6, UR4, 0x18 ;  /* 0x0000000406067291 */ /* 0x004fe2000f8ec0ff */
[----:B------:R-:W2:Y:S03]  /*3d30*/  LDCU UR4, c[0x0][0x38c] ;  /* 0x00007180ff0477ac */ /* 0x000ea60008000800 */
[----:B------:R-:W-:-:S02]  /*3d40*/  UIADD3 UR11, UPT, UPT, UR6, 0x2600, URZ ;  /* 0x00002600060b7890 */ /* 0x000fc4000fffe0ff */
[----:B----4-:R-:W-:-:S03]  /*3d50*/  UIADD3 UR7, UPT, UPT, UR7, 0x3f, URZ ;  /* 0x0000003f07077890 */ /* 0x010fc6000fffe0ff */
[----:B-1----:R-:W1:Y:S01]  /*3d60*/  LDS R0, [UR6+0x280] ;  /* 0x00028006ff007984 */ /* 0x002e620008000800 */
[----:B------:R-:W-:Y:S02]  /*3d70*/  UIADD3 UR12, UPT, UPT, UR6, 0x1d600, URZ ;  /* 0x0001d600060c7890 */ /* 0x000fe4000fffe0ff */
[----:B------:R-:W-:Y:S02]  /*3d80*/  USHF.R.S32.HI UR5, URZ, 0x1f, UR7 ;  /* 0x0000001fff057899 */ /* 0x000fe40008011407 */
[----:B------:R-:W-:Y:S02]  /*3d90*/  USHF.R.U32.HI UR11, URZ, 0x4, UR11 ;  /* 0x00000004ff0b7899 */ /* 0x000fe4000801160b */
[----:B------:R-:W-:Y:S02]  /*3da0*/  ULEA.HI UR5, UR5, UR7, URZ, 0x6 ;  /* 0x0000000705057291 */ /* 0x000fe4000f8f30ff */
[----:B------:R-:W-:Y:S02]  /*3db0*/  USHF.R.U32.HI UR12, URZ, 0x4, UR12 ;  /* 0x00000004ff0c7899 */ /* 0x000fe4000801160c */
[----:B------:R-:W-:-:S02]  /*3dc0*/  USHF.R.S32.HI UR5, URZ, 0x6, UR5 ;  /* 0x00000006ff057899 */ /* 0x000fc40008011405 */
[----:B------:R-:W-:Y:S02]  /*3dd0*/  ULOP3.LUT UR11, UR11, 0x3fff, URZ, 0xc0, !UPT ;  /* 0x00003fff0b0b7892 */ /* 0x000fe4000f8ec0ff */
[----:B------:R-:W-:Y:S02]  /*3de0*/  UISETP.LT.AND UP0, UPT, UR5, 0x1, UPT ;  /* 0x000000010500788c */ /* 0x000fe4000bf01270 */
[----:B------:R-:W-:Y:S02]  /*3df0*/  ULOP3.LUT UR12, UR12, 0x3fff, URZ, 0xc0, !UPT ;  /* 0x00003fff0c0c7892 */ /* 0x000fe4000f8ec0ff */
[----:B------:R-:W-:Y:S02]  /*3e00*/  USEL UR10, UR5, 0x1, !UP0 ;  /* 0x00000001050a7887 */ /* 0x000fe4000c000000 */
[----:B------:R-:W-:Y:S02]  /*3e10*/  ULOP3.LUT UR11, UR11, 0x10000, URZ, 0xfc, !UPT ;  /* 0x000100000b0b7892 */ /* 0x000fe4000f8efcff */
[----:B------:R-:W-:-:S02]  /*3e20*/  ULOP3.LUT UR12, UR12, 0x10000, URZ, 0xfc, !UPT ;  /* 0x000100000c0c7892 */ /* 0x000fc4000f8efcff */
[----:B------:R-:W-:Y:S02]  /*3e30*/  UIADD3 UR10, UPT, UPT, -UR10, URZ, URZ ;  /* 0x000000ff0a0a7290 */ /* 0x000fe4000fffe1ff */
[----:B--2---:R-:W-:Y:S01]  /*3e40*/  UISETP.GE.AND UP3, UPT, UR4, 0x1, UPT ;  /* 0x000000010400788c */ /* 0x004fe2000bf66270 */
[----:B-1----:R-:W-:-:S15]  /*3e50*/  R2UR UR19, R0 ;  /* 0x00000000001372ca */ /* 0x002fde00000e0000 */
.L_x_83:
[----:B------:R-:W-:Y:S02]  /*3e60*/  LEA R0, R10, UR6, 0x3 ;  /* 0x000000060a007c11 */ /* 0x000fe4000f8e18ff */
[----:B------:R-:W-:Y:S02]  /*3e70*/  SHF.L.U32 R5, R9, 0x1f, RZ ;  /* 0x0000001f09057819 */ /* 0x000fe400000006ff */
[----:B------:R-:W-:Y:S01]  /*3e80*/  PLOP3.LUT P0, PT, PT, PT, UP3, 0x80, 0x8 ;  /* 0x000000000008781c */ /* 0x000fe20003f0f038 */
[----:B------:R-:W-:Y:S01]  /*3e90*/  VIADD R3, R0, 0x1e0 ;  /* 0x000001e000037836 */ /* 0x000fe20000000000 */
[----:B-1----:R-:W1:Y:S02]  /*3ea0*/  SYNCS.PHASECHK.TRANS64.TRYWAIT P1, [R0+URZ+0x1d0], R5 ;  /* 0x0001d005000075a7 */ /* 0x002e6400080211ff */
[----:B-1--4-:R-:W-:Y:S09]  /*3eb0*/  @!P1 BRA `(.L_x_77) ;  /* 0x0000003c00909947 */ /* 0x012ff20003800000 */
.L_x_180:
[----:B------:R-:W-:Y:S01]  /*3ec0*/  LEA R4, R10, UR6, 0x4 ;  /* 0x000000060a047c11 */ /* 0x000fe2000f8e20ff */
[----:B------:R-:W-:Y:S01]  /*3ed0*/  @UP3 ULEA UR4, UR17, UR6, 0x3 ;  /* 0x0000000611043291 */ /* 0x000fe2000f8e18ff */
[----:B------:R-:W-:Y:S01]  /*3ee0*/  PLOP3.LUT P2, PT, PT, PT, PT, 0x80, 0x8 ;  /* 0x000000000008781c */ /* 0x000fe20003f4f070 */
[----:B------:R-:W-:Y:S01]  /*3ef0*/  ULEA UR8, UR18, UR6, 0x3 ;  /* 0x0000000612087291 */ /* 0x000fe2000f8e18ff */
[----:B------:R-:W-:Y:S02]  /*3f00*/  PRMT R3, RZ, 0x654, R3 ;  /* 0x00000654ff037816 */ /* 0x000fe40000000003 */
[----:B-1----:R-:W1:Y:S01]  /*3f10*/  LDS.128 R4, [R4+0x260] ;  /* 0x0002600004047984 */ /* 0x002e620000000c00 */
[----:B------:R-:W-:Y:S02]  /*3f20*/  @P0 SHF.L.U32 R2, R8, 0x1f, RZ ;  /* 0x0000001f08020819 */ /* 0x000fe400000006ff */
[----:B------:R-:W-:Y:S01]  /*3f30*/  SHF.L.U32 R0, R11, 0x1f, RZ ;  /* 0x0000001f0b007819 */ /* 0x000fe200000006ff */
[----:B------:R-:W-:Y:S01]  /*3f40*/  @!PT LDS RZ, [RZ] ;  /* 0x00000000fffff984 */ /* 0x000fe20000000800 */
[----:B------:R-:W-:Y:S01]  /*3f50*/  @!PT LDS RZ, [RZ] ;  /* 0x00000000fffff984 */ /* 0x000fe20000000800 */
[----:B------:R-:W-:Y:S01]  /*3f60*/  @!PT LDS RZ, [RZ] ;  /* 0x00000000fffff984 */ /* 0x000fe20000000800 */
[----:B------:R-:W-:Y:S01]  /*3f70*/  @!PT LDS RZ, [RZ] ;  /* 0x00000000fffff984 */ /* 0x000fe20000000800 */
[----:B------:R2:W-:Y:S06]  /*3f80*/  MEMBAR.ALL.CTA ;  /* 0x0000000000007992 */ /* 0x0005ec0000008000 */
[----:B--2---:R-:W2:Y:S02]  /*3f90*/  FENCE.VIEW.ASYNC.S ;  /* 0x00000000000073c6 */ /* 0x004ea40000000000 */
[----:B--2---:R2:W-:Y:S01]  /*3fa0*/  SYNCS.ARRIVE.TRANS64.RED.A1T0 RZ, [R3+URZ], RZ ;  /* 0x000000ff03ff79a7 */ /* 0x0045e200081004ff */
[----:B------:R2:W4:Y:S01]  /*3fb0*/  @P0 SYNCS.PHASECHK.TRANS64.TRYWAIT P2, [UR4], R2 ;  /* 0x00000002ff0005a7 */ /* 0x0005220008041104 */
[----:B------:R-:W-:Y:S01]  /*3fc0*/  ULEA.HI UR4, UR18, UR18, URZ, 0x1 ;  /* 0x0000001212047291 */ /* 0x000fe2000f8f08ff */
[----:B-1----:R-:W-:-:S03]  /*3fd0*/  LOP3.LUT P1, RZ, R6, 0x1, RZ, 0xc0, !PT ;  /* 0x0000000106ff7812 */ /* 0x002fc6000782c0ff */
[----:B------:R-:W-:Y:S02]  /*3fe0*/  USHF.L.U32 UR9, UR4, 0x5, URZ ;  /* 0x0000000504097899 */ /* 0x000fe400080006ff */
[----:B------:R-:W-:Y:S02]  /*3ff0*/  ULOP3.LUT UR4, UR4, 0xffe, URZ, 0xc0, !UPT ;  /* 0x00000ffe04047892 */ /* 0x000fe4000f8ec0ff */
[----:B------:R-:W-:Y:S02]  /*4000*/  ULOP3.LUT UR9, UR9, 0xffffffc0, URZ, 0xc0, !UPT ;  /* 0xffffffc009097892 */ /* 0x000fe4000f8ec0ff */
[----:B------:R-:W-:Y:S02]  /*4010*/  UIADD3 UR4, UPT, UPT, -UR4, UR18, URZ ;  /* 0x0000001204047290 */ /* 0x000fe4000fffe1ff */
[----:B------:R-:W-:Y:S01]  /*4020*/  UIADD3 UR9, UPT, UPT, UR19, UR9, URZ ;  /* 0x0000000913097290 */ /* 0x000fe2000fffe0ff */
[----:B------:R-:W1:Y:S03]  /*4030*/  SYNCS.PHASECHK.TRANS64.TRYWAIT P0, [UR8+0x210], R0 ;  /* 0x00021000ff0075a7 */ /* 0x000e660008001108 */
[----:B------:R-:W-:Y:S01]  /*4040*/  ULEA UR9, UR4, UR9, 0x14 ;  /* 0x0000000904097291 */ /* 0x000fe2000f8ea0ff */
[----:B-12-4-:R-:W-:Y:S11]  /*4050*/  @!P0 BRA `(.L_x_78) ;  /* 0x0000003c003c8947 */ /* 0x016ff60003800000 */
.L_x_182:
[----:B------:R-:W-:Y:S01]  /*4060*/  IADD3 R10, PT, PT, R10, 0x1, RZ ;  /* 0x000000010a0a7810 */ /* 0x000fe20007ffe0ff */
[----:B------:R-:W-:Y:S06]  /*4070*/  BRA.U !UP3, `(.L_x_79) ;  /* 0x000000010b987547 */ /* 0x000fec000b800000 */
[----:B------:R-:W-:Y:S01]  /*4080*/  UPLOP3.LUT UP4, UPT, UPT, UPT, UPT, 0x40, 0x4 ;  /* 0x000000000004789c */ /* 0x000fe20003f8e870 */
[----:B------:R-:W-:Y:S01]  /*4090*/  UMOV UR16, UR10 ;  /* 0x0000000a00107c82 */ /* 0x000fe20008000000 */
[----:B------:R-:W-:Y:S01]  /*40a0*/  UMOV UR15, UR5 ;  /* 0x00000005000f7c82 */ /* 0x000fe20008000000 */
[----:B------:R-:W-:-:S08]  /*40b0*/  UMOV UR14, UR17 ;  /* 0x00000011000e7c82 */ /* 0x000fd00008000000 */
.L_x_82:
[----:B------:R-:W-:Y:S02]  /*40c0*/  UIADD3 UR16, UPT, UPT, UR16, 0x1, URZ ;  /* 0x0000000110107890 */ /* 0x000fe4000fffe0ff */
[----:B--2---:R-:W-:Y:S02]  /*40d0*/  ULEA UR7, UR14, UR6, 0x3 ;  /* 0x000000060e077291 */ /* 0x004fe4000f8e18ff */
[----:B------:R-:W-:Y:S01]  /*40e0*/  UISETP.NE.AND UP0, UPT, UR16, URZ, UPT ;  /* 0x000000ff1000728c */ /* 0x000fe2000bf05270 */
[----:B----4-:R-:W-:Y:S10]  /*40f0*/  @P2 BRA `(.L_x_80) ;  /* 0x00000000000c2947 */ /* 0x010ff40003800000 */
[----:B-1----:R-:W-:Y:S04]  /*4100*/  SHF.L.U32 R3, R8, 0x1f, RZ ;  /* 0x0000001f08037819 */ /* 0x002fe800000006ff */
[----:B------:R-:W1:Y:S02]  /*4110*/  SYNCS.PHASECHK.TRANS64.TRYWAIT P0, [UR7], R3 ;  /* 0x00000003ff0075a7 */ /* 0x000e640008001107 */
[----:B-1----:R-:W-:Y:S05]  /*4120*/  @!P0 BRA `(.L_x_81) ;  /* 0x0000003c00208947 */ /* 0x002fea0003800000 */
.L_x_80:
[----:B------:R-:W-:Y:S01]  /*4130*/  UISETP.NE.AND UP1, UPT, UR15, 0x1, UPT ;  /* 0x000000010f00788c */ /* 0x000fe2000bf25270 */
[----:B------:R-:W-:Y:S01]  /*4140*/  PLOP3.LUT P2, PT, PT, PT, PT, 0x80, 0x8 ;  /* 0x000000000008781c */ /* 0x000fe20003f4f070 */
[----:B------:R-:W-:Y:S02]  /*4150*/  UIADD3 UR17, UPT, UPT, UR14, 0x1, URZ ;  /* 0x000000010e117890 */ /* 0x000fe4000fffe0ff */
[----:B------:R-:W-:Y:S02]  /*4160*/  ULEA UR24, UR14, UR12, 0x8 ;  /* 0x0000000c0e187291 */ /* 0x000fe4000f8e40ff */
[----:B------:R-:W-:Y:S01]  /*4170*/  UISETP.NE.AND UP2, UPT, UR17, 0x1b, UPT ;  /* 0x0000001b1100788c */ /* 0x000fe2000bf45270 */
[----:B------:R-:W-:Y:S01]  /*4180*/  PLOP3.LUT P0, PT, PT, PT, UP1, 0x80, 0x8 ;  /* 0x000000000008781c */ /* 0x000fe20003f0f018 */
[----:B------:R-:W-:Y:S02]  /*4190*/  ULEA UR26, UR14, UR11, 0x8 ;  /* 0x0000000b0e1a7291 */ /* 0x000fe4000f8e40ff */
[----:B------:R-:W-:Y:S02]  /*41a0*/  USEL UR13, URZ, 0x1, UP2 ;  /* 0x00000001ff0d7887 */ /* 0x000fe40009000000 */
[----:B------:R-:W-:Y:S02]  /*41b0*/  USEL UR17, UR17, URZ, UP2 ;  /* 0x000000ff11117287 */ /* 0x000fe40009000000 */
[----:B------:R-:W-:Y:S02]  /*41c0*/  UIADD3 UR30, UPT, UPT, UR24, 0x2, URZ ;  /* 0x00000002181e7890 */ /* 0x000fe4000fffe0ff */
[----:B------:R-:W-:Y:S01]  /*41d0*/  @UP1 ULEA UR4, UR17, UR6, 0x3 ;  /* 0x0000000611041291 */ /* 0x000fe2000f8e18ff */
[----:B------:R-:W-:Y:S01]  /*41e0*/  LOP3.LUT R8, R8, UR13, RZ, 0x3c, !PT ;  /* 0x0000000d08087c12 */ /* 0x000fe2000f8e3cff */
[----:B------:R-:W-:Y:S02]  /*41f0*/  UIADD3 UR28, UPT, UPT, UR26, 0x2, URZ ;  /* 0x000000021a1c7890 */ /* 0x000fe4000fffe0ff */
[----:B------:R-:W-:Y:S01]  /*4200*/  UIADD3 UR7, UPT, UPT, UR7, 0xd8, URZ ;  /* 0x000000d807077890 */ /* 0x000fe2000fffe0ff */
[----:B-1----:R-:W-:Y:S01]  /*4210*/  @P0 SHF.L.U32 R0, R8, 0x1f, RZ ;  /* 0x0000001f08000819 */ /* 0x002fe200000006ff */
[----:B------:R-:W-:Y:S01]  /*4220*/  UMOV UR25, 0x80004020 ;  /* 0x8000402000197882 */ /* 0x000fe20000000000 */
[----:B------:R-:W-:Y:S01]  /*4230*/  UMOV UR27, 0x80004020 ;  /* 0x80004020001b7882 */ /* 0x000fe20000000000 */
[----:B------:R-:W-:Y:S01]  /*4240*/  UMOV UR31, 0x80004020 ;  /* 0x80004020001f7882 */ /* 0x000fe20000000000 */
[----:B------:R2:W4:Y:S01]  /*4250*/  @P0 SYNCS.PHASECHK.TRANS64.TRYWAIT P2, [UR4], R0 ;  /* 0x00000000ff0005a7 */ /* 0x0005220008041104 */
[----:B------:R-:W-:Y:S01]  /*4260*/  UIADD3 UR15, UPT, UPT, UR15, -0x1, URZ ;  /* 0xffffffff0f0f7890 */ /* 0x000fe2000fffe0ff */
[----:B------:R2:W-:Y:S01]  /*4270*/  UTCQMMA gdesc[UR26], gdesc[UR24], tmem[UR9], tmem[UR22], idesc[UR23], UP4 ;  /* 0x00ff16181a0075ea */ /* 0x0005e2000a000309 */
[----:B------:R-:W-:Y:S01]  /*4280*/  UPLOP3.LUT UP4, UPT, UPT, UPT, UPT, 0x80, 0x8 ;  /* 0x000000000008789c */ /* 0x000fe20003f8f070 */
[----:B------:R-:W-:Y:S01]  /*4290*/  UMOV UR29, 0x80004020 ;  /* 0x80004020001d7882 */ /* 0x000fe20000000000 */
[----:B------:R-:W-:Y:S01]  /*42a0*/  UMOV UR14, UR17 ;  /* 0x00000011000e7c82 */ /* 0x000fe20008000000 */
[----:B------:R2:W-:Y:S01]  /*42b0*/  UTCQMMA gdesc[UR28], gdesc[UR30], tmem[UR9], tmem[UR20], idesc[UR21], UPT ;  /* 0x00ff141e1c0075ea */ /* 0x0005e2000b800309 */
[----:B------:R2:W-:Y:S01]  /*42c0*/  UTCBAR [UR7], URZ ;  /* 0x000000ff070073e9 */ /* 0x0005e200080000ff */
[----:B------:R-:W-:Y:S06]  /*42d0*/  BRA.U UP0, `(.L_x_82) ;  /* 0xfffffffd00787547 */ /* 0x000fec000b83ffff */
.L_x_79:
[----:B------:R-:W-:Y:S01]  /*42e0*/  UIADD3 UR18, UPT, UPT, UR18, 0x1, URZ ;  /* 0x0000000112127890 */ /* 0x000fe2000fffe0ff */
[C---:B------:R-:W-:Y:S01]  /*42f0*/  ISETP.NE.AND P0, PT, R10.reuse, 0x2, PT ;  /* 0x000000020a00780c */ /* 0x040fe20003f05270 */
[----:B------:R-:W-:Y:S02]  /*4300*/  UIADD3 UR8, UPT, UPT, UR8, 0x1f0, URZ ;  /* 0x000001f008087890 */ /* 0x000fe4000fffe0ff */
[----:B------:R-:W-:Y:S01]  /*4310*/  UISETP.NE.AND UP0, UPT, UR18, 0x4, UPT ;  /* 0x000000041200788c */ /* 0x000fe2000bf05270 */
[----:B-12---:R-:W-:Y:S02]  /*4320*/  SEL R0, RZ, 0x1, P0 ;  /* 0x00000001ff007807 */ /* 0x006fe40000000000 */
[----:B------:R-:W-:Y:S01]  /*4330*/  SEL R10, R10, RZ, P0 ;  /* 0x000000ff0a0a7207 */ /* 0x000fe20000000000 */
[----:B------:R-:W-:Y:S01]  /*4340*/  USEL UR4, URZ, 0x1, UP0 ;  /* 0x00000001ff047887 */ /* 0x000fe20008000000 */
[----:B------:R-:W-:Y:S01]  /*4350*/  LOP3.LUT R9, R9, R0, RZ, 0x3c, !PT ;  /* 0x0000000009097212 */ /* 0x000fe200078e3cff */
[----:B------:R-:W-:Y:S01]  /*4360*/  USEL UR18, UR18, URZ, UP0 ;  /* 0x000000ff12127287 */ /* 0x000fe20008000000 */
[----:B------:R1:W-:Y:S03]  /*4370*/  UTCBAR [UR8], URZ ;  /* 0x000000ff080073e9 */ /* 0x0003e600080000ff */
[----:B------:R-:W-:Y:S01]  /*4380*/  LOP3.LUT R11, R11, UR4, RZ, 0x3c, !PT ;  /* 0x000000040b0b7c12 */ /* 0x000fe2000f8e3cff */
[----:B------:R-:W-:Y:S07]  /*4390*/  @P1 BRA `(.L_x_83) ;  /* 0xfffffff800b01947 */ /* 0x000fee000383ffff */
[----:B------:R-:W2:Y:S01]  /*43a0*/  S2UR UR4, SR_CgaCtaId ;  /* 0x00000000000479c3 */ /* 0x000ea20000008800 */
[----:B------:R-:W-:Y:S01]  /*43b0*/  ELECT P0, URZ, PT ;  /* 0x0000000000ff782f */ /* 0x000fe20003800000 */
[----:B------:R-:W-:Y:S01]  /*43c0*/  IMAD.MOV.U32 R0, RZ, RZ, 0x1 ;  /* 0x00000001ff007424 */ /* 0x000fe200078e00ff */
[----:B------:R-:W-:Y:S01]  /*43d0*/  UIADD3 UR6, UPT, UPT, UR6, 0x210, URZ ;  /* 0x0000021006067890 */ /* 0x000fe2000fffe0ff */
[----:B------:R-:W-:Y:S01]  /*43e0*/  SHF.L.U32 R3, R11, 0x1f, RZ ;  /* 0x0000001f0b037819 */ /* 0x000fe200000006ff */
[----:B------:R-:W-:-:S03]  /*43f0*/  UMOV UR5, 0x40 ;  /* 0x0000004000057882 */ /* 0x000fc60000000000 */
[----:B------:R-:W-:Y:S01]  /*4400*/  UVIRTCOUNT.DEALLOC.SMPOOL 0x80 ;  /* 0x000000800000784c */ /* 0x000fe20000000000 */
[----:B--2---:R-:W-:Y:S02]  /*4410*/  ULEA UR4, UR4, UR5, 0x18 ;  /* 0x0000000504047291 */ /* 0x004fe4000f8ec0ff */
[----:B------:R-:W-:-:S07]  /*4420*/  ULEA UR5, UR18, UR6, 0x3 ;  /* 0x0000000612057291 */ /* 0x000fce000f8e18ff */
[----:B------:R2:W-:Y:S02]  /*4430*/  @P0 STS.U8 [UR4+0x1c], R0 ;  /* 0x00001c00ff000988 */ /* 0x0005e40008000004 */
[----:B------:R-:W3:Y:S02]  /*4440*/  SYNCS.PHASECHK.TRANS64.TRYWAIT P0, [UR5], R3 ;  /* 0x00000003ff0075a7 */ /* 0x000ee40008001105 */
[----:B--23--:R-:W-:Y:S05]  /*4450*/  @!P0 BRA `(.L_x_84) ;  /* 0x00000038006c8947 */ /* 0x00cfea0003800000 */
.L_x_185:
[----:B------:R-:W-:-:S04]  /*4460*/  UIADD3 UR7, UPT, UPT, UR18, 0x1, URZ ;  /* 0x0000000112077890 */ /* 0x000fc8000fffe0ff */
[----:B------:R-:W-:-:S04]  /*4470*/  UISETP.NE.AND UP0, UPT, UR7, 0x4, UPT ;  /* 0x000000040700788c */ /* 0x000fc8000bf05270 */
[----:B-1----:R-:W-:Y:S02]  /*4480*/  USEL UR8, URZ, 0x1, UP0 ;  /* 0x00000001ff087887 */ /* 0x002fe40008000000 */
[----:B------:R-:W-:-:S04]  /*4490*/  USEL UR7, UR7, URZ, UP0 ;  /* 0x000000ff07077287 */ /* 0x000fc80008000000 */
[----:B------:R-:W-:Y:S01]  /*44a0*/  ULEA UR5, UR7, UR6, 0x3 ;  /* 0x0000000607057291 */ /* 0x000fe2000f8e18ff */
[----:B------:R-:W-:-:S04]  /*44b0*/  LOP3.LUT R2, R11, UR8, RZ, 0x3c, !PT ;  /* 0x000000080b027c12 */ /* 0x000fc8000f8e3cff */
[----:B--2---:R-:W-:-:S04]  /*44c0*/  SHF.L.U32 R3, R2, 0x1f, RZ ;  /* 0x0000001f02037819 */ /* 0x004fc800000006ff */
[----:B------:R-:W1:Y:S02]  /*44d0*/  SYNCS.PHASECHK.TRANS64.TRYWAIT P0, [UR5], R3 ;  /* 0x00000003ff0075a7 */ /* 0x000e640008001105 */
[----:B-1----:R-:W-:Y:S05]  /*44e0*/  @!P0 BRA `(.L_x_85) ;  /* 0x0000003800608947 */ /* 0x002fea0003800000 */
.L_x_187:
        /* <DEDUP_REMOVED lines=9> */
.L_x_189:
[----:B------:R-:W-:-:S04]  /*4580*/  UIADD3 UR7, UPT, UPT, UR7, 0x1, URZ ;  /* 0x0000000107077890 */ /* 0x000fc8000fffe0ff */
[----:B------:R-:W-:-:S04]  /*4590*/  UISETP.NE.AND UP0, UPT, UR7, 0x4, UPT ;  /* 0x000000040700788c */ /* 0x000fc8000bf05270 */
[----:B------:R-:W-:Y:S02]  /*45a0*/  USEL UR5, URZ, 0x1, UP0 ;  /* 0x00000001ff057887 */ /* 0x000fe40008000000 */
[----:B------:R-:W-:-:S04]  /*45b0*/  USEL UR7, UR7, URZ, UP0 ;  /* 0x000000ff07077287 */ /* 0x000fc80008000000 */
[----:B------:R-:W-:Y:S01]  /*45c0*/  ULEA UR7, UR7, UR6, 0x3 ;  /* 0x0000000607077291 */ /* 0x000fe2000f8e18ff */
[----:B-1----:R-:W-:-:S04]  /*45d0*/  LOP3.LUT R3, R2, UR5, RZ, 0x3c, !PT ;  /* 0x0000000502037c12 */ /* 0x002fc8000f8e3cff */
[----:B------:R-:W-:-:S04]  /*45e0*/  SHF.L.U32 R3, R3, 0x1f, RZ ;  /* 0x0000001f03037819 */ /* 0x000fc800000006ff */
[----:B------:R-:W1:Y:S02]  /*45f0*/  SYNCS.PHASECHK.TRANS64.TRYWAIT P0, [UR7], R3 ;  /* 0x00000003ff0075a7 */ /* 0x000e640008001107 */
[----:B-1----:R-:W-:Y:S05]  /*4600*/  @!P0 BRA `(.L_x_87) ;  /* 0x0000003800488947 */ /* 0x002fea0003800000 */
.L_x_191:
[----:B------:R-:W-:Y:S01]  /*4610*/  NOP ;  /* 0x0000000000007918 */ /* 0x000fe20000000000 */
[----:B-1----:R-:W1:Y:S01]  /*4620*/  LDS R0, [UR4+0x14] ;  /* 0x00001404ff007984 */ /* 0x002e620008000800 */
[----:B------:R-:W-:Y:S01]  /*4630*/  ULOP3.LUT UR6, UR19, 0xffff, URZ, 0xc0, !UPT ;  /* 0x0000ffff13067892 */ /* 0x000fe2000f8ec0ff */
[----:B------:R-:W-:Y:S01]  /*4640*/  UMOV UR8, 0xffff ;  /* 0x0000ffff00087882 */ /* 0x000fe20000000000 */
[----:B------:R-:W-:Y:S02]  /*4650*/  UMOV UR5, 0x1 ;  /* 0x0000000100057882 */ /* 0x000fe40000000000 */
[----:B------:R-:W-:-:S04]  /*4660*/  USHF.R.U32.HI UR6, URZ, 0x5, UR6 ;  /* 0x00000005ff067899 */ /* 0x000fc80008011606 */
[----:B------:R-:W-:Y:S02]  /*4670*/  USHF.L.U32 UR8, UR8, UR6, URZ ;  /* 0x0000000608087299 */ /* 0x000fe400080006ff */
[----:B------:R-:W-:-:S04]  /*4680*/  USHF.L.U32 UR5, UR5, UR6, URZ ;  /* 0x0000000605057299 */ /* 0x000fc800080006ff */
[----:B-1----:R-:W-:-:S04]  /*4690*/  LOP3.LUT R0, R0, UR8, RZ, 0xc0, !PT ;  /* 0x0000000800007c12 */ /* 0x002fc8000f8ec0ff */
[----:B------:R-:W-:-:S13]  /*46a0*/  ISETP.NE.AND P0, PT, R0, UR8, PT ;  /* 0x0000000800007c0c */ /* 0x000fda000bf05270 */
[----:B------:R-:W-:Y:S05]  /*46b0*/  @P0 BRA `(.L_x_88) ;  /* 0x0000000000580947 */ /* 0x000fea0003800000 */
[----:B------:R-:W1:Y:S02]  /*46c0*/  LDS R0, [UR4+0x18] ;  /* 0x00001804ff007984 */ /* 0x000e640008000800 */
[----:B-1----:R-:W-:-:S04]  /*46d0*/  LOP3.LUT R0, R0, UR5, RZ, 0xc0, !PT ;  /* 0x0000000500007c12 */ /* 0x002fc8000f8ec0ff */
[----:B------:R-:W-:-:S13]  /*46e0*/  ISETP.NE.AND P0, PT, R0, UR5, PT ;  /* 0x0000000500007c0c */ /* 0x000fda000bf05270 */
[----:B------:R-:W-:Y:S05]  /*46f0*/  @P0 BRA `(.L_x_89) ;  /* 0x00000000003c0947 */ /* 0x000fea0003800000 */
[----:B------:R-:W1:Y:S01]  /*4700*/  S2R R2, SR_LANEID ;  /* 0x0000000000027919 */ /* 0x000e620000000000 */
[----:B------:R-:W-:Y:S01]  /*4710*/  ULOP3.LUT UR8, URZ, UR8, URZ, 0x33, !UPT ;  /* 0x00000008ff087292 */ /* 0x000fe2000f8e33ff */
[----:B------:R-:W-:Y:S01]  /*4720*/  LOP3.LUT R4, RZ, UR5, RZ, 0x33, !PT ;  /* 0x00000005ff047c12 */ /* 0x000fe2000f8e33ff */
[----:B------:R-:W-:Y:S02]  /*4730*/  VOTEU.ANY UR7, UPT, PT ;  /* 0x0000000000077886 */ /* 0x000fe400038e0100 */
[----:B------:R-:W-:Y:S01]  /*4740*/  UFLO.U32 UR7, UR7 ;  /* 0x00000007000772bd */ /* 0x000fe200080e0000 */
[----:B------:R-:W2:Y:S01]  /*4750*/  REDUX UR5, R4 ;  /* 0x00000000040573c4 */ /* 0x000ea20000000000 */
[----:B------:R-:W-:-:S06]  /*4760*/  IMAD.U32 R0, RZ, RZ, UR8 ;  /* 0x00000008ff007e24 */ /* 0x000fcc000f8e00ff */
[----:B------:R3:W-:Y:S01]  /*4770*/  UTCATOMSWS.AND URZ, UR8 ;  /* 0x0000000800ff79e3 */ /* 0x0007e20008000000 */
[----:B------:R-:W4:Y:S01]  /*4780*/  REDUX UR6, R0 ;  /* 0x00000000000673c4 */ /* 0x000f220000000000 */
[----:B-1----:R-:W-:Y:S01]  /*4790*/  ISETP.EQ.U32.AND P0, PT, R2, UR7, PT ;  /* 0x0000000702007c0c */ /* 0x002fe2000bf02070 */
[----:B--2---:R-:W-:Y:S01]  /*47a0*/  IMAD.U32 R2, RZ, RZ, UR5 ;  /* 0x00000005ff027e24 */ /* 0x004fe2000f8e00ff */
[----:B----4-:R-:W-:-:S11]  /*47b0*/  MOV R3, UR6 ;  /* 0x0000000600037c02 */ /* 0x010fd60008000f00 */
[----:B------:R3:W-:Y:S04]  /*47c0*/  @P0 ATOMS.AND RZ, [UR4+0x14], R3 ;  /* 0x00001403ffff098c */ /* 0x0007e8000a800004 */
[----:B------:R3:W-:Y:S01]  /*47d0*/  @P0 ATOMS.AND RZ, [UR4+0x18], R2 ;  /* 0x00001802ffff098c */ /* 0x0007e2000a800004 */
[----:B------:R-:W-:Y:S05]  /*47e0*/  BRA `(.L_x_90) ;  /* 0x0000000000147947 */ /* 0x000fea0003800000 */
.L_x_89:
[----:B------:R-:W-:Y:S02]  /*47f0*/  MOV R2, 0x4810 ;  /* 0x0000481000027802 */ /* 0x000fe40000000f00 */
[----:B----45:R-:W-:Y:S05]  /*4800*/  CALL.REL.NOINC `($__internal_0_$__cuda_sm10x_tcgen05_guardrail_trap_col_being_dealloced_not_returned_by_alloc) ;  /* 0x0000003800647944 */ /* 0x030fea0003c00000 */
[----:B------:R-:W-:Y:S05]  /*4810*/  BRA `(.L_x_90) ;  /* 0x0000000000087947 */ /* 0x000fea0003800000 */
.L_x_88:
[----:B------:R-:W-:Y:S02]  /*4820*/  MOV R2, 0x4840 ;  /* 0x0000484000027802 */ /* 0x000fe40000000f00 */
[----:B----45:R-:W-:Y:S05]  /*4830*/  CALL.REL.NOINC `($__internal_2_$__cuda_sm10x_tcgen05_guardrail_trap_unallocated_columns_being_dealloced) ;  /* 0x0000003800707944 */ /* 0x030fea0003c00000 */
.L_x_90:
[----:B------:R-:W-:Y:S01]  /*4840*/  NOP ;  /* 0x0000000000007918 */ /* 0x000fe20000000000 */
[----:B---3--:R-:W-:Y:S05]  /*4850*/  EXIT ;  /* 0x000000000000794d */ /* 0x008fea0003800000 */
.L_x_72:
[----:B------:R-:W-:-:S09]  /*4860*/  UISETP.NE.OR UP2, UPT, UR8, 0x3, !UP2 ;  /* 0x000000030800788c */ /* 0x000fd2000d745670 */
[----:B------:R-:W-:Y:S05]  /*4870*/  BRA.U UP2, `(.L_x_91) ;  /* 0x0000000902c87547 */ /* 0x000fea000b800000 */
[----:B------:R-:W1:Y:S01]  /*4880*/  LDCU.64 UR6, c[0x0][0x888] ;  /* 0x00011100ff0677ac */ /* 0x000e620008000a00 */
[----:B------:R-:W2:Y:S01]  /*4890*/  LDC R0, c[0x0][0xb30] ;  /* 0x0002cc00ff007b82 */ /* 0x000ea20000000800 */
[----:B------:R-:W-:Y:S01]  /*48a0*/  IMAD.MOV.U32 R30, RZ, RZ, 0x1 ;  /* 0x00000001ff1e7424 */ /* 0x000fe200078e00ff */
[----:B------:R-:W-:Y:S01]  /*48b0*/  CS2R R28, SRZ ;  /* 0x00000000001c7805 */ /* 0x000fe2000001ff00 */
[----:B------:R-:W4:Y:S01]  /*48c0*/  LDCU.64 UR4, c[0x0][0x890] ;  /* 0x00011200ff0477ac */ /* 0x000f220008000a00 */
[----:B------:R-:W-:Y:S01]  /*48d0*/  IMAD.MOV.U32 R25, RZ, RZ, 0x1000 ;  /* 0x00001000ff197424 */ /* 0x000fe200078e00ff */
[----:B------:R-:W-:-:S03]  /*48e0*/  UMOV UR8, 0x400 ;  /* 0x0000040000087882 */ /* 0x000fc60000000000 */
[----:B------:R-:W3:Y:S01]  /*48f0*/  LDC R19, c[0x0][0x370] ;  /* 0x0000dc00ff137b82 */ /* 0x000ee20000000800 */
[----:B------:R-:W-:-:S07]  /*4900*/  UPLOP3.LUT UP1, UPT, UPT, UPT, UPT, 0x40, 0x4 ;  /* 0x000000000004789c */ /* 0x000fce0003f2e870 */
[----:B------:R-:W3:Y:S01]  /*4910*/  LDC R2, c[0x0][0xb0c] ;  /* 0x0002c300ff027b82 */ /* 0x000ee20000000800 */
[----:B-1----:R-:W-:Y:S02]  /*4920*/  UISETP.NE.U32.AND UP2, UPT, UR6, URZ, UPT ;  /* 0x000000ff0600728c */ /* 0x002fe4000bf45070 */
[----:B------:R-:W-:Y:S02]  /*4930*/  ULEA UR6, UR37, UR8, 0x18 ;  /* 0x0000000825067291 */ /* 0x000fe4000f8ec0ff */
[----:B------:R-:W-:Y:S02]  /*4940*/  UISETP.NE.AND.EX UP2, UPT, UR7, URZ, UPT, UP2 ;  /* 0x000000ff0700728c */ /* 0x000fe4000bf45320 */
[----:B------:R-:W-:Y:S01]  /*4950*/  UIADD3 UR7, UPT, UPT, UR6, 0x1b0, URZ ;  /* 0x000001b006077890 */ /* 0x000fe2000fffe0ff */
[----:B------:R-:W1:Y:S01]  /*4960*/  LDC R18, c[0x0][0xb20] ;  /* 0x0002c800ff127b82 */ /* 0x000e620000000800 */
[----:B----4-:R-:W-:Y:S01]  /*4970*/  UISETP.NE.U32.AND UP3, UPT, UR4, URZ, UPT ;  /* 0x000000ff0400728c */ /* 0x010fe2000bf65070 */
[----:B--2---:R-:W-:Y:S01]  /*4980*/  ISETP.NE.AND P1, PT, R0, 0x1, PT ;  /* 0x000000010000780c */ /* 0x004fe20003f25270 */
[----:B------:R-:W-:-:S02]  /*4990*/  UPRMT UR37, UR37, 0x654, UR7 ;  /* 0x0000065425257896 */ /* 0x000fc40008000007 */
[----:B------:R-:W-:-:S03]  /*49a0*/  UISETP.NE.AND.EX UP3, UPT, UR5, URZ, UPT, UP3 ;  /* 0x000000ff0500728c */ /* 0x000fc6000bf65330 */
[----:B------:R-:W2:Y:S08]  /*49b0*/  LDC.64 R32, c[0x0][0x348] ;  /* 0x0000d200ff207b82 */ /* 0x000eb00000000a00 */
[----:B------:R-:W4:Y:S08]  /*49c0*/  LDC.64 R16, c[0x0][0xb10] ;  /* 0x0002c400ff107b82 */ /* 0x000f300000000a00 */
[----:B------:R-:W1:Y:S08]  /*49d0*/  LDC.64 R6, c[0x0][0xb18] ;  /* 0x0002c600ff067b82 */ /* 0x000e700000000a00 */
[----:B------:R-:W1:Y:S08]  /*49e0*/  LDC.64 R4, c[0x0][0xb28] ;  /* 0x0002ca00ff047b82 */ /* 0x000e700000000a00 */
[----:B---3--:R-:W1:Y:S02]  /*49f0*/  LDC R24, c[0x0][0x374] ;  /* 0x0000dd00ff187b82 */ /* 0x008e640000000800 */
.L_x_99:
[C---:B------:R-:W-:Y:S02]  /*4a00*/  LEA R0, R29.reuse, UR6, 0x3 ;  /* 0x000000061d007c11 */ /* 0x040fe4000f8e18ff */
[----:B------:R-:W-:Y:S02]  /*4a10*/  SHF.L.U32 R3, R28, 0x1f, RZ ;  /* 0x0000001f1c037819 */ /* 0x000fe400000006ff */
[----:B------:R-:W-:Y:S02]  /*4a20*/  LEA R20, R29, UR6, 0x4 ;  /* 0x000000061d147c11 */ /* 0x000fe4000f8e20ff */
[----:B---3--:R-:W3:Y:S02]  /*4a30*/  SYNCS.PHASECHK.TRANS64.TRYWAIT P0, [R0+URZ+0x1d0], R3 ;  /* 0x0001d003000075a7 */ /* 0x008ee400080011ff */
[----:B---3--:R-:W-:Y:S05]  /*4a40*/  @!P0 BRA `(.L_x_92) ;  /* 0x0000003400508947 */ /* 0x008fea0003800000 */
.L_x_192:
[----:B------:R-:W-:Y:S01]  /*4a50*/  ISETP.GE.AND P0, PT, R40, 0x1, PT ;  /* 0x000000012800780c */ /* 0x000fe20003f06270 */
[----:B------:R-:W1:Y:S01]  /*4a60*/  LDS.128 R20, [R20+0x260] ;  /* 0x0002600014147984 */ /* 0x000e620000000c00 */
[----:B------:R-:W-:Y:S01]  /*4a70*/  ISETP.NE.U32.AND P4, PT, RZ, UR4, PT ;  /* 0x00000004ff007c0c */ /* 0x000fe2000bf85070 */
[----:B---3--:R-:W-:Y:S01]  /*4a80*/  VIADD R0, R0, 0x1e0 ;  /* 0x000001e000007836 */ /* 0x008fe20000000000 */
[----:B------:R-:W-:Y:S02]  /*4a90*/  SHF.L.U32 R26, R30, 0x1f, RZ ;  /* 0x0000001f1e1a7819 */ /* 0x000fe400000006ff */
[----:B------:R-:W-:Y:S02]  /*4aa0*/  ISETP.NE.AND.EX P4, PT, RZ, UR5, PT, P4 ;  /* 0x00000005ff007c0c */ /* 0x000fe4000bf85340 */
[----:B------:R-:W-:Y:S01]  /*4ab0*/  PRMT R0, RZ, 0x654, R0 ;  /* 0x00000654ff007816 */ /* 0x000fe20000000000 */
[----:B------:R-:W-:Y:S01]  /*4ac0*/  @!PT LDS RZ, [RZ] ;  /* 0x00000000fffff984 */ /* 0x000fe20000000800 */
[----:B------:R-:W-:Y:S01]  /*4ad0*/  @!PT LDS RZ, [RZ] ;  /* 0x00000000fffff984 */ /* 0x000fe20000000800 */
[----:B------:R-:W-:Y:S01]  /*4ae0*/  @!PT LDS RZ, [RZ] ;  /* 0x00000000fffff984 */ /* 0x000fe20000000800 */
[----:B------:R-:W-:Y:S01]  /*4af0*/  @!PT LDS RZ, [RZ] ;  /* 0x00000000fffff984 */ /* 0x000fe20000000800 */
[----:B------:R3:W-:Y:S06]  /*4b00*/  MEMBAR.ALL.CTA ;  /* 0x0000000000007992 */ /* 0x0007ec0000008000 */
[----:B---3--:R-:W3:Y:S02]  /*4b10*/  FENCE.VIEW.ASYNC.S ;  /* 0x00000000000073c6 */ /* 0x008ee40000000000 */
[----:B---3--:R3:W-:Y:S01]  /*4b20*/  SYNCS.ARRIVE.TRANS64.RED.A1T0 RZ, [R0+URZ], RZ ;  /* 0x000000ff00ff79a7 */ /* 0x0087e200081004ff */
[----:B-1----:R-:W-:Y:S11]  /*4b30*/  LOP3.LUT P3, RZ, R22, 0x1, RZ, 0xc0, !PT ;  /* 0x0000000116ff7812 */ /* 0x002ff6000786c0ff */
[----:B------:R-:W-:Y:S02]  /*4b40*/  @!UPT UIADD3 URZ, UPT, UPT, URZ, URZ, URZ ;  /* 0x000000fffffff290 */ /* 0x000fe4000fffe0ff */
[----:B------:R-:W-:Y:S02]  /*4b50*/  @P3 MOV R13, R20 ;  /* 0x00000014000d3202 */ /* 0x000fe40000000f00 */
[----:B------:R-:W-:Y:S01]  /*4b60*/  @P3 LOP3.LUT R8, R21, 0xffff, RZ, 0xc0, !PT ;  /* 0x0000ffff15083812 */ /* 0x000fe200078ec0ff */
[----:B---3--:R-:W-:Y:S06]  /*4b70*/  @!P0 BRA `(.L_x_93) ;  /* 0x0000000000a48947 */ /* 0x008fec0003800000 */
[----:B------:R-:W-:Y:S01]  /*4b80*/  IMAD.HI.U32 R31, R24, R7, RZ ;  /* 0x00000007181f7227 */ /* 0x000fe200078e00ff */
[----:B------:R-:W-:Y:S02]  /*4b90*/  ISETP.NE.AND P0, PT, R6, 0x1, PT ;  /* 0x000000010600780c */ /* 0x000fe40003f05270 */
[----:B------:R-:W-:Y:S01]  /*4ba0*/  ISETP.NE.AND P2, PT, R40, 0x1, PT ;  /* 0x000000012800780c */ /* 0x000fe20003f45270 */
[----:B----4-:R-:W-:Y:S01]  /*4bb0*/  IMAD.HI.U32 R34, R19, R16, RZ ;  /* 0x0000001013227227 */ /* 0x010fe200078e00ff */
[----:B------:R-:W-:Y:S02]  /*4bc0*/  SHF.R.U32.HI R31, RZ, R18, R31 ;  /* 0x00000012ff1f7219 */ /* 0x000fe4000001161f */
[----:B------:R-:W-:Y:S01]  /*4bd0*/  ISETP.NE.AND P5, PT, R2, 0x1, PT ;  /* 0x000000010200780c */ /* 0x000fe20003fa5270 */
[----:B------:R-:W-:Y:S01]  /*4be0*/  IMAD.HI.U32 R36, R13, R16, RZ ;  /* 0x000000100d247227 */ /* 0x000fe200078e00ff */
[----:B------:R-:W-:Y:S02]  /*4bf0*/  SHF.R.U32.HI R34, RZ, R17, R34 ;  /* 0x00000011ff227219 */ /* 0x000fe40000011622 */
[----:B------:R-:W-:Y:S01]  /*4c00*/  SEL R3, R24, R31, !P0 ;  /* 0x0000001f18037207 */ /* 0x000fe20004000000 */
[C---:B------:R-:W-:Y:S01]  /*4c10*/  IMAD.HI.U32 R31, R8.reuse, R7, RZ ;  /* 0x00000007081f7227 */ /* 0x040fe200078e00ff */
[----:B------:R-:W-:Y:S02]  /*4c20*/  SEL R11, R19, R34, !P5 ;  /* 0x00000022130b7207 */ /* 0x000fe40006800000 */
[----:B------:R-:W-:Y:S01]  /*4c30*/  SHF.R.U32.HI R36, RZ, R17, R36 ;  /* 0x00000011ff247219 */ /* 0x000fe20000011624 */
[----:B------:R-:W-:Y:S01]  /*4c40*/  IMAD.HI.U32 R38, R3, R4, RZ ;  /* 0x0000000403267227 */ /* 0x000fe200078e00ff */
[----:B------:R-:W-:Y:S03]  /*4c50*/  SHF.R.U32.HI R31, RZ, R18, R31 ;  /* 0x00000012ff1f7219 */ /* 0x000fe6000001161f */
[----:B------:R-:W-:Y:S01]  /*4c60*/  IMAD.HI.U32 R34, R11, R4, RZ ;  /* 0x000000040b227227 */ /* 0x000fe200078e00ff */
[----:B------:R-:W-:Y:S02]  /*4c70*/  @P2 SHF.R.U32.HI R3, RZ, R5, R38 ;  /* 0x00000005ff032219 */ /* 0x000fe40000011626 */
[----:B------:R-:W-:Y:S02]  /*4c80*/  SEL R9, R8, R31, !P0 ;  /* 0x0000001f08097207 */ /* 0x000fe40004000000 */
[----:B------:R-:W-:Y:S01]  /*4c90*/  @P2 SHF.R.U32.HI R11, RZ, R5, R34 ;  /* 0x00000005ff0b2219 */ /* 0x000fe20000011622 */
[C---:B------:R-:W-:Y:S01]  /*4ca0*/  IMAD R10, R40.reuse, R3, RZ ;  /* 0x00000003280a7224 */ /* 0x040fe200078e02ff */
[----:B------:R-:W-:Y:S01]  /*4cb0*/  SEL R3, R13, R36, !P5 ;  /* 0x000000240d037207 */ /* 0x000fe20006800000 */
[C---:B------:R-:W-:Y:S03]  /*4cc0*/  IMAD.HI.U32 R14, R9.reuse, R4, RZ ;  /* 0x00000004090e7227 */ /* 0x040fe600078e00ff */
[----:B------:R-:W-:Y:S01]  /*4cd0*/  ISETP.GE.AND P0, PT, R9, R10, PT ;  /* 0x0000000a0900720c */ /* 0x000fe20003f06270 */
[C---:B------:R-:W-:Y:S01]  /*4ce0*/  IMAD R12, R40.reuse, R11, RZ ;  /* 0x0000000b280c7224 */ /* 0x040fe200078e02ff */
[-C--:B------:R-:W-:Y:S04]  /*4cf0*/  SHF.R.U32.HI R14, RZ, R5.reuse, R14 ;  /* 0x00000005ff0e7219 */ /* 0x080fe8000001160e */
[----:B------:R-:W-:Y:S02]  /*4d00*/  ISETP.GE.OR P0, PT, R3, R12, P0 ;  /* 0x0000000c0300720c */ /* 0x000fe40000706670 */
[----:B------:R-:W-:Y:S05]  /*4d10*/  SEL R15, R9, R14, !P2 ;  /* 0x0000000e090f7207 */ /* 0x000fea0005000000 */
[----:B------:R-:W-:Y:S04]  /*4d20*/  IMAD.MOV R14, RZ, RZ, -R15 ;  /* 0x000000ffff0e7224 */ /* 0x000fe800078e0a0f */
[----:B------:R-:W-:Y:S02]  /*4d30*/  IMAD R14, R40, R14, R9 ;  /* 0x0000000e280e7224 */ /* 0x000fe400078e0209 */
[C---:B------:R-:W-:Y:S05]  /*4d40*/  @!P0 IMAD.HI.U32 R10, R3.reuse, R4, RZ ;  /* 0x00000004030a8227 */ /* 0x040fea00078e00ff */
[----:B------:R-:W-:Y:S04]  /*4d50*/  @!P0 SHF.R.U32.HI R10, RZ, R5, R10 ;  /* 0x00000005ff0a8219 */ /* 0x000fe8000001160a */
[----:B------:R-:W-:Y:S01]  /*4d60*/  @!P0 SEL R0, R3, R10, !P2 ;  /* 0x0000000a03008207 */ /* 0x000fe20005000000 */
[----:B------:R-:W-:Y:S03]  /*4d70*/  IMAD.MOV R10, RZ, RZ, -R3 ;  /* 0x000000ffff0a7224 */ /* 0x000fe600078e0a03 */
[----:B------:R-:W-:Y:S01]  /*4d80*/  @!P0 IADD3 R15, PT, PT, R15, -R0, RZ ;  /* 0x800000000f0f8210 */ /* 0x000fe20007ffe0ff */
[----:B------:R-:W-:Y:S01]  /*4d90*/  @!P0 IMAD R0, R11, R14, R0 ;  /* 0x0000000e0b008224 */ /* 0x000fe200078e0200 */
[----:B------:R-:W-:Y:S01]  /*4da0*/  IADD3 R11, PT, PT, -R9, RZ, RZ ;  /* 0x000000ff090b7210 */ /* 0x000fe20007ffe1ff */
[----:B------:R-:W-:Y:S02]  /*4db0*/  IMAD R13, R2, R10, R13 ;  /* 0x0000000a020d7224 */ /* 0x000fe400078e020d */
[----:B------:R-:W-:Y:S02]  /*4dc0*/  @!P0 IMAD R9, R15, R40, R3 ;  /* 0x000000280f098224 */ /* 0x000fe400078e0203 */
[----:B------:R-:W-:Y:S02]  /*4dd0*/  @!P0 IMAD.MOV.U32 R3, RZ, RZ, R0 ;  /* 0x000000ffff038224 */ /* 0x000fe400078e0000 */
[----:B------:R-:W-:Y:S02]  /*4de0*/  IMAD R8, R6, R11, R8 ;  /* 0x0000000b06087224 */ /* 0x000fe400078e0208 */
[----:B------:R-:W-:Y:S02]  /*4df0*/  IMAD R13, R3, R2, R13 ;  /* 0x00000002030d7224 */ /* 0x000fe400078e020d */
[----:B------:R-:W-:Y:S02]  /*4e00*/  IMAD R8, R9, R6, R8 ;  /* 0x0000000609087224 */ /* 0x000fe400078e0208 */
.L_x_93:
[----:B------:R-:W-:Y:S05]  /*4e10*/  BRA.U UP1, `(.L_x_94) ;  /* 0x0000000101107547 */ /* 0x000fea000b800000 */
[----:B------:R-:W-:Y:S04]  /*4e20*/  MOV R0, UR13 ;  /* 0x0000000d00007c02 */ /* 0x000fe80008000f00 */
[----:B------:R-:W-:Y:S04]  /*4e30*/  SHF.L.U32 R3, R0, 0x1f, RZ ;  /* 0x0000001f00037819 */ /* 0x000fe800000006ff */
[----:B------:R-:W1:Y:S02]  /*4e40*/  SYNCS.PHASECHK.TRANS64.TRYWAIT P0, [UR6+0x1c8], R3 ;  /* 0x0001c803ff0075a7 */ /* 0x000e640008001106 */
[----:B-1----:R-:W-:Y:S05]  /*4e50*/  @!P0 BRA `(.L_x_95) ;  /* 0x0000003000608947 */ /* 0x002fea0003800000 */
.L_x_94:
[----:B------:R-:W-:Y:S05]  /*4e60*/  BRA.U !UP3, `(.L_x_96) ;  /* 0x000000010b347547 */ /* 0x000fea000b800000 */
[----:B------:R-:W-:Y:S01]  /*4e70*/  UPLOP3.LUT UP0, UPT, UPT, UPT, UP2, 0x80, 0x8 ;  /* 0x000000000008789c */ /* 0x000fe20003f0f020 */
[----:B-1----:R-:W-:Y:S02]  /*4e80*/  HFMA2 R0, -RZ, RZ, 0, 5.9604644775390625e-08 ;  /* 0x00000001ff007431 */ /* 0x002fe400000001ff */
[----:B------:R-:W-:Y:S03]  /*4e90*/  IMAD.MOV.U32 R96, RZ, RZ, 0x1 ;  /* 0x00000001ff607424 */ /* 0x000fe600078e00ff */
[----:B------:R-:W-:Y:S05]  /*4ea0*/  PLOP3.LUT P0, PT, PT, PT, UP0, 0x80, 0x8 ;  /* 0x000000000008781c */ /* 0x000fea0003f0f008 */
[----:B------:R-:W1:Y:S01]  /*4eb0*/  @UP0 LDCU.64 UR8, c[0x0][0x888] ;  /* 0x00011100ff0807ac */ /* 0x000e620008000a00 */
[----:B------:R-:W-:Y:S07]  /*4ec0*/  @UP0 UIMAD UR7, UR36, UR4, URZ ;  /* 0x00000004240702a4 */ /* 0x000fee000f8e02ff */
[----:B------:R-:W-:Y:S01]  /*4ed0*/  @!P0 PRMT R96, R0, 0x7610, R96 ;  /* 0x0000761000608816 */ /* 0x000fe20000000060 */
[----:B-1----:R-:W-:Y:S03]  /*4ee0*/  @UP0 UIMAD.WIDE UR8, UR7, 0x4, UR8 ;  /* 0x00000004070808a5 */ /* 0x002fe6000f8e0208 */
[----:B------:R-:W1:Y:S03]  /*4ef0*/  @!UP0 LDCU UR7, c[0x0][0x880] ;  /* 0x00011000ff0787ac */ /* 0x000e660008000800 */
[----:B------:R-:W-:Y:S01]  /*4f00*/  IMAD.U32 R10, RZ, RZ, UR8 ;  /* 0x00000008ff0a7e24 */ /* 0x000fe2000f8e00ff */
[----:B------:R-:W-:Y:S05]  /*4f10*/  MOV R11, UR9 ;  /* 0x00000009000b7c02 */ /* 0x000fea0008000f00 */
[----:B-----5:R3:W5:Y:S02]  /*4f20*/  @P0 LDG.E R49, desc[UR40][R10.64] ;  /* 0x000000280a310981 */ /* 0x020764000c1e1900 */
[----:B-1-3--:R-:W-:Y:S07]  /*4f30*/  @!P0 IMAD.U32 R49, RZ, RZ, UR7 ;  /* 0x00000007ff318e24 */ /* 0x00afee000f8e00ff */
.L_x_96:
[----:B-----5:R-:W-:Y:S01]  /*4f40*/  @!P4 FSETP.EQ.AND P5, PT, R49, RZ, PT ;  /* 0x000000ff3100c20b */ /* 0x020fe20003fa2000 */
[----:B------:R-:W-:Y:S01]  /*4f50*/  @!UPT UIADD3 URZ, UPT, UPT, URZ, URZ, URZ ;  /* 0x000000fffffff290 */ /* 0x000fe2000fffe0ff */
[----:B------:R-:W-:Y:S11]  /*4f60*/  @!P4 BRA `(.L_x_97) ;  /* 0x000000000014c947 */ /* 0x000ff60003800000 */
[----:B------:R-:W-:Y:S02]  /*4f70*/  LOP3.LUT P0, RZ, R96, 0xff, RZ, 0xc0, !PT ;  /* 0x000000ff60ff7812 */ /* 0x000fe4000780c0ff */
[----:B------:R-:W-:Y:S04]  /*4f80*/  PLOP3.LUT P5, PT, PT, PT, UP0, 0x80, 0x8 ;  /* 0x000000000008781c */ /* 0x000fe80003faf008 */
[----:B------:R-:W-:Y:S07]  /*4f90*/  PLOP3.LUT P5, PT, P5, PT, PT, 0x8, 0x80 ;  /* 0x000000000080781c */ /* 0x000fee0002fae170 */
[----:B------:R-:W-:Y:S11]  /*4fa0*/  @P0 FSETP.EQ.AND P5, PT, R49, RZ, PT ;  /* 0x000000ff3100020b */ /* 0x000ff60003fa2000 */
[----:B------:R-:W-:Y:S02]  /*4fb0*/  @!UPT UIADD3 URZ, UPT, UPT, URZ, URZ, URZ ;  /* 0x000000fffffff290 */ /* 0x000fe4000fffe0ff */
.L_x_97:
[----:B------:R-:W3:Y:S01]  /*4fc0*/  SYNCS.PHASECHK.TRANS64.TRYWAIT P4, [UR6+0x1b8], R26 ;  /* 0x0001b81aff0075a7 */ /* 0x000ee20008081106 */
[----:B------:R-:W-:Y:S01]  /*4fd0*/  @P3 SHF.R.U32.HI R27, RZ, 0x10, R21 ;  /* 0x00000010ff1b3819 */ /* 0x000fe20000011615 */
[----:B------:R-:W-:Y:S01]  /*4fe0*/  VIADD R29, R29, 0x1 ;  /* 0x000000011d1d7836 */ /* 0x000fe20000000000 */
[----:B------:R-:W5:Y:S08]  /*4ff0*/  LDC.64 R14, c[0x0][0xb10] ;  /* 0x0002c400ff0e7b82 */ /* 0x000f700000000a00 */
[----:B------:R-:W2:Y:S08]  /*5000*/  LDC.64 R10, c[0x0][0xb18] ;  /* 0x0002c600ff0a7b82 */ /* 0x000eb00000000a00 */
[----:B-1----:R-:W1:Y:S08]  /*5010*/  @!P1 LDC R0, c[0x0][0xb20] ;  /* 0x0002c800ff009b82 */ /* 0x002e700000000800 */
[----:B------:R-:W4:Y:S01]  /*5020*/  @!P1 LDC R3, c[0x0][0xb0c] ;  /* 0x0002c300ff039b82 */ /* 0x000f220000000800 */
[----:B-----5:R-:W-:Y:S05]  /*5030*/  @!P1 IMAD.HI.U32 R14, R13, R14, RZ ;  /* 0x0000000e0d0e9227 */ /* 0x020fea00078e00ff */
[----:B------:R-:W-:Y:S01]  /*5040*/  @!P1 SHF.R.U32.HI R14, RZ, R15, R14 ;  /* 0x0000000fff0e9219 */ /* 0x000fe2000001160e */
[----:B--2---:R-:W-:Y:S01]  /*5050*/  @!P1 IMAD.HI.U32 R11, R8, R11, RZ ;  /* 0x0000000b080b9227 */ /* 0x004fe200078e00ff */
[----:B------:R-:W-:Y:S04]  /*5060*/  @!P1 ISETP.NE.AND P0, PT, R10, 0x1, PT ;  /* 0x000000010a00980c */ /* 0x000fe80003f05270 */
[----:B-1----:R-:W-:Y:S02]  /*5070*/  @!P1 SHF.R.U32.HI R9, RZ, R0, R11 ;  /* 0x00000000ff099219 */ /* 0x002fe4000001160b */
[----:B----4-:R-:W-:Y:S02]  /*5080*/  @!P1 ISETP.NE.AND P2, PT, R3, 0x1, PT ;  /* 0x000000010300980c */ /* 0x010fe40003f45270 */
[----:B------:R-:W-:Y:S02]  /*5090*/  @!P1 SEL R9, R8, R9, !P0 ;  /* 0x0000000908099207 */ /* 0x000fe40004000000 */
[----:B------:R-:W-:Y:S02]  /*50a0*/  ELECT P0, URZ, PT ;  /* 0x0000000000ff782f */ /* 0x000fe40003800000 */
[----:B------:R-:W-:Y:S05]  /*50b0*/  @!P1 SEL R14, R13, R14, !P2 ;  /* 0x0000000e0d0e9207 */ /* 0x000fea0005000000 */
[----:B------:R-:W-:Y:S02]  /*50c0*/  @!P1 IMAD.IADD R0, R9, 0x1, -R14 ;  /* 0x0000000109009824 */ /* 0x000fe400078e0a0e */
[----:B------:R-:W-:Y:S02]  /*50d0*/  @!P1 IMAD.IADD R9, R14, 0x1, -R9 ;  /* 0x000000010e099824 */ /* 0x000fe400078e0a09 */
[----:B------:R-:W-:Y:S02]  /*50e0*/  @!P1 IMAD R13, R0, R3, R13 ;  /* 0x00000003000d9224 */ /* 0x000fe400078e020d */
[----:B------:R-:W-:Y:S01]  /*50f0*/  @!P1 IMAD R8, R9, R10, R8 ;  /* 0x0000000a09089224 */ /* 0x000fe200078e0208 */
[----:B---3--:R-:W-:Y:S06]  /*5100*/  @!P4 BRA `(.L_x_98) ;  /* 0x0000002c00ccc947 */ /* 0x008fec0003800000 */
.L_x_195:
[----:B------:R-:W-:Y:S01]  /*5110*/  PLOP3.LUT P5, PT, P5, P0, PT, 0xf2, 0x2f ;  /* 0x00000000002f781c */ /* 0x000fe20002fa1e72 */
[----:B------:R-:W-:Y:S01]  /*5120*/  UMOV UR14, 0x0 ;  /* 0x00000000000e7882 */ /* 0x000fe20000000000 */
[----:B------:R-:W-:Y:S01]  /*5130*/  LOP3.LUT R30, R30, 0x1, RZ, 0x3c, !PT ;  /* 0x000000011e1e7812 */ /* 0x000fe200078e3cff */
[----:B------:R-:W-:Y:S01]  /*5140*/  UMOV UR15, 0x10000000 ;  /* 0x10000000000f7882 */ /* 0x000fe20000000000 */
[----:B------:R-:W-:Y:S01]  /*5150*/  UMOV UR12, UR36 ;  /* 0x00000024000c7c82 */ /* 0x000fe20008000000 */
[----:B------:R-:W-:Y:S08]  /*5160*/  @P3 R2UR UR36, R27 ;  /* 0x000000001b2432ca */ /* 0x000ff000000e0000 */
[----:B-1----:R-:W-:Y:S01]  /*5170*/  @!P5 IADD3 R3, P0, PT, R32, 0x580, RZ ;  /* 0x000005802003d810 */ /* 0x002fe20007f1e0ff */
[----:B------:R-:W-:Y:S01]  /*5180*/  @!P5 IMAD.SHL.U32 R91, R91, 0x40, RZ ;  /* 0x000000405b5bd824 */ /* 0x000fe200078e00ff */
[----:B------:R-:W-:Y:S01]  /*5190*/  VOTEU.ALL UP1, P5 ;  /* 0x0000000000ff7886 */ /* 0x000fe20002820000 */
[----:B------:R-:W-:Y:S01]  /*51a0*/  @!P5 IMAD.SHL.U32 R97, R97, 0x40, RZ ;  /* 0x000000406161d824 */ /* 0x000fe200078e00ff */
[----:B------:R-:W-:Y:S01]  /*51b0*/  @!P5 R2UR UR8, R3 ;  /* 0x000000000308d2ca */ /* 0x000fe200000e0000 */
[----:B------:R-:W-:Y:S01]  /*51c0*/  @!P5 IMAD.X R0, RZ, RZ, R33, P0 ;  /* 0x000000ffff00d224 */ /* 0x000fe200000e0621 */
[----:B------:R-:W-:Y:S01]  /*51d0*/  @!P5 R2UR UR10, R91 ;  /* 0x000000005b0ad2ca */ /* 0x000fe200000e0000 */
[----:B------:R-:W-:Y:S01]  /*51e0*/  @!UP1 UIADD3 UR9, UPT, UPT, UR6, 0x1b0, URZ ;  /* 0x000001b006099890 */ /* 0x000fe2000fffe0ff */
[----:B------:R-:W-:Y:S01]  /*51f0*/  @!P5 R2UR UR11, R97 ;  /* 0x00000000610bd2ca */ /* 0x000fe200000e0000 */
[----:B------:R-:W-:Y:S01]  /*5200*/  IMAD.IADD R91, R8, 0x1, R79 ;  /* 0x00000001085b7824 */ /* 0x000fe200078e024f */
[----:B------:R-:W-:Y:S01]  /*5210*/  @!P5 R2UR UR7, R0 ;  /* 0x000000000007d2ca */ /* 0x000fe200000e0000 */
[----:B------:R-:W-:Y:S01]  /*5220*/  IMAD.IADD R97, R13, 0x1, R90 ;  /* 0x000000010d617824 */ /* 0x000fe200078e025a */
[C---:B------:R-:W-:Y:S04]  /*5230*/  ISETP.NE.AND P0, PT, R29.reuse, 0x2, PT ;  /* 0x000000021d00780c */ /* 0x040fe80003f05270 */
[----:B------:R-:W-:Y:S01]  /*5240*/  SEL R3, RZ, 0x1, P0 ;  /* 0x00000001ff037807 */ /* 0x000fe20000000000 */
[----:B------:R-:W-:Y:S01]  /*5250*/  IMAD.U32 R10, RZ, RZ, UR8 ;  /* 0x00000008ff0a7e24 */ /* 0x000fe2000f8e00ff */
[----:B------:R-:W-:Y:S01]  /*5260*/  @!UP1 UIADD3 UR8, UPT, UPT, UR6, 0x400, URZ ;  /* 0x0000040006089890 */ /* 0x000fe2000fffe0ff */
[----:B------:R-:W-:Y:S01]  /*5270*/  SEL R29, R29, RZ, P0 ;  /* 0x000000ff1d1d7207 */ /* 0x000fe20000000000 */
[----:B------:R-:W-:Y:S01]  /*5280*/  VOTEU.ALL UP1, P5 ;  /* 0x0000000000ff7886 */ /* 0x000fe20002820000 */
[----:B------:R-:W-:Y:S02]  /*5290*/  LOP3.LUT R28, R28, R3, RZ, 0x3c, !PT ;  /* 0x000000031c1c7212 */ /* 0x000fe400078e3cff */
[----:B------:R-:W-:Y:S01]  /*52a0*/  IMAD.U32 R11, RZ, RZ, UR7 ;  /* 0x00000007ff0b7e24 */ /* 0x000fe2000f8e00ff */
[----:B------:R-:W-:Y:S04]  /*52b0*/  @!P5 R2UR UR16, R10 ;  /* 0x000000000a10d2ca */ /* 0x000fe800000e0000 */
[----:B------:R-:W-:Y:S11]  /*52c0*/  @!P5 R2UR UR17, R11 ;  /* 0x000000000b11d2ca */ /* 0x000ff600000e0000 */
[----:B------:R-:W-:Y:S02]  /*52d0*/  @!UPT UIADD3 URZ, UPT, UPT, URZ, URZ, URZ ;  /* 0x000000fffffff290 */ /* 0x000fe4000fffe0ff */
[----:B------:R3:W-:Y:S01]  /*52e0*/  @!UP1 UTMALDG.3D [UR8], [UR16], desc[UR14] ;  /* 0x00000e08100095b4 */ /* 0x0007e20008011000 */
[----:B------:R3:W-:Y:S01]  /*52f0*/  @!P5 SYNCS.ARRIVE.TRANS64.RED.A0TR RZ, [UR6+0x1b0], R25 ;  /* 0x0001b019ffffd9a7 */ /* 0x0007e20008300406 */
[----:B------:R-:W-:Y:S01]  /*5300*/  UPLOP3.LUT UP1, UPT, UPT, UPT, UPT, 0x80, 0x8 ;  /* 0x000000000008789c */ /* 0x000fe20003f2f070 */
[----:B------:R-:W-:Y:S01]  /*5310*/  SYNCS.ARRIVE.TRANS64.RED.A1T0 RZ, [UR37], RZ ;  /* 0x000000ffffff79a7 */ /* 0x000fe20008100425 */
[----:B------:R-:W-:Y:S09]  /*5320*/  @P3 BRA `(.L_x_99) ;  /* 0xfffffff400b43947 */ /* 0x000ff2000383ffff */
[----:B------:R-:W-:Y:S07]  /*5330*/  MOV R0, UR6 ;  /* 0x0000000600007c02 */ /* 0x000fee0008000f00 */
.L_x_100:
[----:B-1----:R-:W-:-:S04]  /*5340*/  SHF.L.U32 R3, R30, 0x1f, RZ ;  /* 0x0000001f1e037819 */ /* 0x002fc800000006ff */
[----:B------:R1:W2:Y:S03]  /*5350*/  SYNCS.PHASECHK.TRANS64.TRYWAIT P0, [R0+URZ+0x1b8], R3 ;  /* 0x0001b803000075a7 */ /* 0x0002a600080011ff */
[----:B--2---:R-:W-:Y:S05]  /*5360*/  @!P0 NANOSLEEP.SYNCS 0x989680 ;  /* 0x009896800000895d */ /* 0x004fea0003900000 */
[----:B------:R-:W2:Y:S02]  /*5370*/  @!P0 SYNCS.PHASECHK.TRANS64 P0, [R0+URZ+0x1b8], R3 ;  /* 0x0001b803000085a7 */ /* 0x000ea400080010ff */
[----:B--23--:R-:W-:Y:S05]  /*5380*/  @P0 EXIT ;  /* 0x000000000000094d */ /* 0x00cfea0003800000 */
[----:B------:R-:W-:Y:S05]  /*5390*/  BRA `(.L_x_100) ;  /* 0xfffffffc00e87947 */ /* 0x000fea000383ffff */
.L_x_91:
[----:B------:R-:W-:-:S06]  /*53a0*/  UISETP.GE.AND UP1, UPT, UR8, 0x4, UPT ;  /* 0x000000040800788c */ /* 0x000fcc000bf26270 */
[----:B------:R-:W-:-:S13]  /*53b0*/  PLOP3.LUT P0, PT, PT, PT, UP1, 0x80, 0x8 ;  /* 0x000000000008781c */ /* 0x000fda0003f0f018 */
[----:B------:R-:W-:Y:S05]  /*53c0*/  @!P0 EXIT ;  /* 0x000000000000894d */ /* 0x000fea0003800000 */
[----:B------:R-:W-:Y:S01]  /*53d0*/  BAR.SYNC.DEFER_BLOCKING 0x6, 0xa0 ;  /* 0x0182800000007b1d */ /* 0x000fe20000010000 */
[C---:B------:R-:W-:Y:S02]  /*53e0*/  IMAD.SHL.U32 R5, R101.reuse, 0x40, RZ ;  /* 0x0000004065057824 */ /* 0x040fe400078e00ff */
[----:B------:R-:W-:Y:S02]  /*53f0*/  HFMA2 R111, -RZ, RZ, 0, 0 ;  /* 0x00000000ff6f7431 */ /* 0x000fe400000001ff */
[C---:B------:R-:W-:Y:S01]  /*5400*/  IMAD.SHL.U32 R0, R101.reuse, 0x20, RZ ;  /* 0x0000002065007824 */ /* 0x040fe200078e00ff */
[----:B------:R-:W-:Y:S01]  /*5410*/  CS2R R106, SRZ ;  /* 0x00000000006a7805 */ /* 0x000fe2000001ff00 */
[----:B------:R-:W-:Y:S01]  /*5420*/  IMAD.SHL.U32 R2, R101, 0x2, RZ ;  /* 0x0000000265027824 */ /* 0x000fe200078e00ff */
[----:B------:R-:W-:Y:S01]  /*5430*/  UMOV UR43, 0x400 ;  /* 0x00000400002b7882 */ /* 0x000fe20000000000 */
[----:B------:R-:W1:Y:S01]  /*5440*/  LDC R99, c[0x0][0x370] ;  /* 0x0000dc00ff637b82 */ /* 0x000e620000000800 */
[----:B------:R-:W-:Y:S01]  /*5450*/  ULEA UR43, UR37, UR43, 0x18 ;  /* 0x0000002b252b7291 */ /* 0x000fe2000f8ec0ff */
[----:B------:R-:W-:Y:S01]  /*5460*/  LOP3.LUT R7, R5, 0x180, RZ, 0xc0, !PT ;  /* 0x0000018005077812 */ /* 0x000fe200078ec0ff */
[C---:B------:R-:W-:Y:S01]  /*5470*/  IMAD.SHL.U32 R103, R101.reuse, 0x8, RZ ;  /* 0x0000000865677824 */ /* 0x040fe200078e00ff */
[----:B------:R-:W-:Y:S01]  /*5480*/  LOP3.LUT R0, R0, 0xc00, RZ, 0xc0, !PT ;  /* 0x00000c0000007812 */ /* 0x000fe200078ec0ff */
[----:B------:R-:W-:Y:S01]  /*5490*/  IMAD.U32 R46, R101, 0x10000, RZ ;  /* 0x00010000652e7824 */ /* 0x000fe200078e00ff */
[----:B------:R-:W-:Y:S01]  /*54a0*/  LOP3.LUT R2, R7, 0x20, R2, 0xf8, !PT ;  /* 0x0000002007027812 */ /* 0x000fe200078ef802 */
[----:B------:R-:W-:Y:S01]  /*54b0*/  UIADD3 UR4, UPT, UPT, UR43, 0x1400, URZ ;  /* 0x000014002b047890 */ /* 0x000fe2000fffe0ff */
[----:B------:R-:W2:Y:S01]  /*54c0*/  LDC R42, c[0x0][0xb0c] ;  /* 0x0002c300ff2a7b82 */ /* 0x000ea20000000800 */
[----:B------:R-:W-:Y:S01]  /*54d0*/  LOP3.LUT R0, R0, 0x40, R5, 0xf8, !PT ;  /* 0x0000004000007812 */ /* 0x000fe200078ef805 */
[----:B------:R-:W-:Y:S01]  /*54e0*/  IMAD.MOV.U32 R44, RZ, RZ, RZ ;  /* 0x000000ffff2c7224 */ /* 0x000fe200078e00ff */
[----:B------:R-:W-:Y:S01]  /*54f0*/  LOP3.LUT R103, R2, 0x30, R103, 0x78, !PT ;  /* 0x0000003002677812 */ /* 0x000fe200078e7867 */
[----:B------:R-:W-:Y:S01]  /*5500*/  IMAD.MOV.U32 R108, RZ, RZ, RZ ;  /* 0x000000ffff6c7224 */ /* 0x000fe200078e00ff */
[----:B------:R-:W-:Y:S01]  /*5510*/  LOP3.LUT R0, R0, 0x200, R5, 0xf8, !PT ;  /* 0x0000020000007812 */ /* 0x000fe200078ef805 */
[----:B------:R-:W-:Y:S01]  /*5520*/  IMAD.SHL.U32 R5, R101, 0x10, RZ ;  /* 0x0000001065057824 */ /* 0x000fe200078e00ff */
[----:B------:R-:W-:Y:S01]  /*5530*/  LOP3.LUT R46, R46, 0x600000, RZ, 0xc0, !PT ;  /* 0x006000002e2e7812 */ /* 0x000fe200078ec0ff */
[----:B------:R-:W4:Y:S01]  /*5540*/  LDC R98, c[0x0][0xb20] ;  /* 0x0002c800ff627b82 */ /* 0x000f220000000800 */
[----:B------:R-:W3:Y:S01]  /*5550*/  LDS R3, [UR43+0x280] ;  /* 0x0002802bff037984 */ /* 0x000ee20008000800 */
[----:B------:R-:W-:Y:S01]  /*5560*/  LOP3.LUT R103, R0, R103, RZ, 0xfc, !PT ;  /* 0x0000006700677212 */ /* 0x000fe200078efcff */
[----:B------:R-:W-:Y:S01]  /*5570*/  IMAD.U32 R109, RZ, RZ, UR4 ;  /* 0x00000004ff6d7e24 */ /* 0x000fe2000f8e00ff */
[----:B------:R-:W-:Y:S01]  /*5580*/  LOP3.LUT R5, R5, 0x20, RZ, 0xc0, !PT ;  /* 0x0000002005057812 */ /* 0x000fe200078ec0ff */
[----:B------:R-:W1:Y:S01]  /*5590*/  LDCU.64 UR46, c[0x0][0x348] ;  /* 0x00006900ff2e77ac */ /* 0x000e620008000a00 */
[----:B------:R-:W-:-:S02]  /*55a0*/  IADD3 R102, PT, PT, R103, UR43, RZ ;  /* 0x0000002b67667c10 */ /* 0x000fc4000fffe0ff */
[----:B------:R-:W1:Y:S01]  /*55b0*/  LDC R41, c[0x0][0xb30] ;  /* 0x0002cc00ff297b82 */ /* 0x000e620000000800 */
[----:B------:R-:W1:Y:S01]  /*55c0*/  LDCU.64 UR38, c[0x0][0x888] ;  /* 0x00011100ff2677ac */ /* 0x000e620008000a00 */
[----:B------:R-:W-:Y:S01]  /*55d0*/  IADD3 R102, PT, PT, -R5, 0x400, R102 ;  /* 0x0000040005667810 */ /* 0x000fe20007ffe166 */
[----:B------:R-:W-:-:S05]  /*55e0*/  UIADD3 UR42, UPT, UPT, UR43, 0x400, URZ ;  /* 0x000004002b2a7890 */ /* 0x000fca000fffe0ff */
[----:B------:R-:W1:Y:S08]  /*55f0*/  LDC.64 R88, c[0x0][0xb10] ;  /* 0x0002c400ff587b82 */ /* 0x000e700000000a00 */
[----:B------:R-:W1:Y:S08]  /*5600*/  LDC.64 R38, c[0x0][0xb18] ;  /* 0x0002c600ff267b82 */ /* 0x000e700000000a00 */
[----:B------:R-:W1:Y:S08]  /*5610*/  LDC.64 R84, c[0x0][0x888] ;  /* 0x00022200ff547b82 */ /* 0x000e700000000a00 */
[----:B------:R-:W1:Y:S01]  /*5620*/  LDC.64 R36, c[0x0][0xb28] ;  /* 0x0002ca00ff247b82 */ /* 0x000e620000000a00 */
[----:B---3--:R-:W-:-:S07]  /*5630*/  IMAD.IADD R46, R3, 0x1, R46 ;  /* 0x00000001032e7824 */ /* 0x008fce00078e022e */
[----:B------:R-:W3:Y:S08]  /*5640*/  LDC.64 R86, c[0x0][0x890] ;  /* 0x00022400ff567b82 */ /* 0x000ef00000000a00 */
[----:B------:R-:W1:Y:S08]  /*5650*/  LDC.64 R82, c[0x0][0x8b0] ;  /* 0x00022c00ff527b82 */ /* 0x000e700000000a00 */
[----:B------:R-:W1:Y:S08]  /*5660*/  LDC.64 R80, c[0x0][0x8a8] ;  /* 0x00022a00ff507b82 */ /* 0x000e700000000a00 */
[----:B--2-4-:R-:W1:Y:S02]  /*5670*/  LDC R100, c[0x0][0x374] ;  /* 0x0000dd00ff647b82 */ /* 0x014e640000000800 */
.L_x_118:
[----:B------:R-:W-:Y:S02]  /*5680*/  LEA R0, R111, UR43, 0x3 ;  /* 0x0000002b6f007c11 */ /* 0x000fe4000f8e18ff */
[----:B------:R-:W-:Y:S02]  /*5690*/  SHF.L.U32 R3, R107, 0x1f, RZ ;  /* 0x0000001f6b037819 */ /* 0x000fe400000006ff */
[----:B------:R-:W-:Y:S02]  /*56a0*/  LEA R16, R111, UR43, 0x4 ;  /* 0x0000002b6f107c11 */ /* 0x000fe4000f8e20ff */
[----:B--2---:R-:W2:Y:S02]  /*56b0*/  SYNCS.PHASECHK.TRANS64.TRYWAIT P0, [R0+URZ+0x1d0], R3 ;  /* 0x0001d003000075a7 */ /* 0x004ea400080011ff */
[----:B-12---:R-:W-:Y:S05]  /*56c0*/  @!P0 BRA `(.L_x_101) ;  /* 0x0000002800748947 */ /* 0x006fea0003800000 */
.L_x_196:
[----:B------:R-:W4:Y:S01]  /*56d0*/  LDC.64 R12, c[0x0][0xb10] ;  /* 0x0002c400ff0c7b82 */ /* 0x000f220000000a00 */
[----:B------:R-:W3:Y:S01]  /*56e0*/  LDS.128 R16, [R16+0x260] ;  /* 0x0002600010107984 */ /* 0x000ee20000000c00 */
[----:B-1----:R-:W-:Y:S01]  /*56f0*/  ISETP.NE.AND P1, PT, R41, 0x1, PT ;  /* 0x000000012900780c */ /* 0x002fe20003f25270 */
[----:B--2---:R-:W-:Y:S01]  /*5700*/  VIADD R0, R0, 0x1e0 ;  /* 0x000001e000007836 */ /* 0x004fe20000000000 */
[----:B------:R-:W-:Y:S04]  /*5710*/  ISETP.GE.AND P0, PT, R40, 0x1, PT ;  /* 0x000000012800780c */ /* 0x000fe80003f06270 */
[----:B------:R-:W1:Y:S01]  /*5720*/  LDC.64 R10, c[0x0][0xb18] ;  /* 0x0002c600ff0a7b82 */ /* 0x000e620000000a00 */
[----:B------:R-:W-:Y:S01]  /*5730*/  PRMT R0, RZ, 0x654, R0 ;  /* 0x00000654ff007816 */ /* 0x000fe20000000000 */
[----:B------:R-:W-:Y:S01]  /*5740*/  @!PT LDS RZ, [RZ] ;  /* 0x00000000fffff984 */ /* 0x000fe20000000800 */
[----:B------:R-:W-:Y:S01]  /*5750*/  @!PT LDS RZ, [RZ] ;  /* 0x00000000fffff984 */ /* 0x000fe20000000800 */
[----:B------:R-:W-:Y:S01]  /*5760*/  @!PT LDS RZ, [RZ] ;  /* 0x00000000fffff984 */ /* 0x000fe20000000800 */
[----:B------:R-:W-:Y:S01]  /*5770*/  @!PT LDS RZ, [RZ] ;  /* 0x00000000fffff984 */ /* 0x000fe20000000800 */
[----:B------:R2:W-:Y:S06]  /*5780*/  MEMBAR.ALL.CTA ;  /* 0x0000000000007992 */ /* 0x0005ec0000008000 */
[----:B--2---:R-:W2:Y:S01]  /*5790*/  FENCE.VIEW.ASYNC.S ;  /* 0x00000000000073c6 */ /* 0x004ea20000000000 */
[----:B------:R-:W1:Y:S08]  /*57a0*/  @!P1 LDC R14, c[0x0][0xb20] ;  /* 0x0002c800ff0e9b82 */ /* 0x000e700000000800 */
[----:B------:R-:W1:Y:S01]  /*57b0*/  @!P1 LDC R9, c[0x0][0xb0c] ;  /* 0x0002c300ff099b82 */ /* 0x000e620000000800 */
[----:B--2---:R2:W-:Y:S01]  /*57c0*/  SYNCS.ARRIVE.TRANS64.RED.A1T0 RZ, [R0+URZ], RZ ;  /* 0x000000ff00ff79a7 */ /* 0x0045e200081004ff */
[----:B---3--:R-:W-:Y:S04]  /*57d0*/  LOP3.LUT P4, RZ, R18, 0x1, RZ, 0xc0, !PT ;  /* 0x0000000112ff7812 */ /* 0x008fe8000788c0ff */
[----:B------:R-:W-:Y:S09]  /*57e0*/  P2R R110, PR, RZ, 0x10 ;  /* 0x00000010ff6e7803 */ /* 0x000ff20000000000 */
[----:B------:R-:W-:Y:S02]  /*57f0*/  @P4 MOV R45, R16 ;  /* 0x00000010002d4202 */ /* 0x000fe40000000f00 */
[----:B------:R-:W-:Y:S01]  /*5800*/  @P4 LOP3.LUT R43, R17, 0xffff, RZ, 0xc0, !PT ;  /* 0x0000ffff112b4812 */ /* 0x000fe200078ec0ff */
[----:B--2-4-:R-:W-:Y:S06]  /*5810*/  @!P0 BRA `(.L_x_102) ;  /* 0x0000000000a48947 */ /* 0x014fec0003800000 */
[----:B------:R-:W-:Y:S01]  /*5820*/  IMAD.HI.U32 R21, R100, R39, RZ ;  /* 0x0000002764157227 */ /* 0x000fe200078e00ff */
[----:B------:R-:W-:Y:S02]  /*5830*/  ISETP.NE.AND P0, PT, R38, 0x1, PT ;  /* 0x000000012600780c */ /* 0x000fe40003f05270 */
[----:B------:R-:W-:Y:S01]  /*5840*/  ISETP.NE.AND P2, PT, R40, 0x1, PT ;  /* 0x000000012800780c */ /* 0x000fe20003f45270 */
[----:B------:R-:W-:Y:S01]  /*5850*/  IMAD.HI.U32 R20, R99, R88, RZ ;  /* 0x0000005863147227 */ /* 0x000fe200078e00ff */
[----:B------:R-:W-:Y:S02]  /*5860*/  SHF.R.U32.HI R21, RZ, R98, R21 ;  /* 0x00000062ff157219 */ /* 0x000fe40000011615 */
[----:B------:R-:W-:Y:S01]  /*5870*/  ISETP.NE.AND P3, PT, R42, 0x1, PT ;  /* 0x000000012a00780c */ /* 0x000fe20003f65270 */
[----:B------:R-:W-:Y:S01]  /*5880*/  IMAD.HI.U32 R24, R45, R88, RZ ;  /* 0x000000582d187227 */ /* 0x000fe200078e00ff */
[----:B------:R-:W-:Y:S02]  /*5890*/  SHF.R.U32.HI R20, RZ, R89, R20 ;  /* 0x00000059ff147219 */ /* 0x000fe40000011614 */
[----:B------:R-:W-:Y:S01]  /*58a0*/  SEL R3, R100, R21, !P0 ;  /* 0x0000001564037207 */ /* 0x000fe20004000000 */
[----:B------:R-:W-:Y:S01]  /*58b0*/  IMAD.HI.U32 R21, R43, R39, RZ ;  /* 0x000000272b157227 */ /* 0x000fe200078e00ff */
[----:B------:R-:W-:Y:S02]  /*58c0*/  SEL R7, R99, R20, !P3 ;  /* 0x0000001463077207 */ /* 0x000fe40005800000 */
[----:B------:R-:W-:Y:S01]  /*58d0*/  SHF.R.U32.HI R24, RZ, R89, R24 ;  /* 0x00000059ff187219 */ /* 0x000fe20000011618 */
[-C--:B------:R-:W-:Y:S04]  /*58e0*/  IMAD.HI.U32 R20, R3, R36.reuse, RZ ;  /* 0x0000002403147227 */ /* 0x080fe800078e00ff */
[----:B------:R-:W-:Y:S01]  /*58f0*/  IMAD.HI.U32 R22, R7, R36, RZ ;  /* 0x0000002407167227 */ /* 0x000fe200078e00ff */
[-C--:B------:R-:W-:Y:S02]  /*5900*/  @P2 SHF.R.U32.HI R3, RZ, R37.reuse, R20 ;  /* 0x00000025ff032219 */ /* 0x080fe40000011614 */
[----:B------:R-:W-:Y:S02]  /*5910*/  SHF.R.U32.HI R20, RZ, R98, R21 ;  /* 0x00000062ff147219 */ /* 0x000fe40000011615 */
[----:B------:R-:W-:Y:S01]  /*5920*/  @P2 SHF.R.U32.HI R7, RZ, R37, R22 ;  /* 0x00000025ff072219 */ /* 0x000fe20000011616 */
[C---:B------:R-:W-:Y:S01]  /*5930*/  IMAD R2, R40.reuse, R3, RZ ;  /* 0x0000000328027224 */ /* 0x040fe200078e02ff */
[----:B------:R-:W-:Y:S02]  /*5940*/  SEL R5, R43, R20, !P0 ;  /* 0x000000142b057207 */ /* 0x000fe40004000000 */
[----:B------:R-:W-:Y:S01]  /*5950*/  SEL R3, R45, R24, !P3 ;  /* 0x000000182d037207 */ /* 0x000fe20005800000 */
[----:B------:R-:W-:Y:S01]  /*5960*/  IMAD R4, R40, R7, RZ ;  /* 0x0000000728047224 */ /* 0x000fe200078e02ff */
[C---:B------:R-:W-:Y:S01]  /*5970*/  ISETP.GE.AND P0, PT, R5.reuse, R2, PT ;  /* 0x000000020500720c */ /* 0x040fe20003f06270 */
[----:B------:R-:W-:Y:S03]  /*5980*/  IMAD.HI.U32 R6, R5, R36, RZ ;  /* 0x0000002405067227 */ /* 0x000fe600078e00ff */
[----:B------:R-:W-:Y:S01]  /*5990*/  ISETP.GE.OR P0, PT, R3, R4, P0 ;  /* 0x000000040300720c */ /* 0x000fe20000706670 */
[----:B------:R-:W-:Y:S01]  /*59a0*/  IMAD.MOV R4, RZ, RZ, -R3 ;  /* 0x000000ffff047224 */ /* 0x000fe200078e0a03 */
[-C--:B------:R-:W-:Y:S03]  /*59b0*/  SHF.R.U32.HI R6, RZ, R37.reuse, R6 ;  /* 0x00000025ff067219 */ /* 0x080fe60000011606 */
[----:B------:R-:W-:Y:S01]  /*59c0*/  IMAD R45, R42, R4, R45 ;  /* 0x000000042a2d7224 */ /* 0x000fe200078e022d */
[----:B------:R-:W-:Y:S05]  /*59d0*/  SEL R15, R5, R6, !P2 ;  /* 0x00000006050f7207 */ /* 0x000fea0005000000 */
[----:B------:R-:W-:Y:S02]  /*59e0*/  IMAD.MOV R6, RZ, RZ, -R15 ;  /* 0x000000ffff067224 */ /* 0x000fe400078e0a0f */
[C---:B------:R-:W-:Y:S04]  /*59f0*/  @!P0 IMAD.HI.U32 R2, R3.reuse, R36, RZ ;  /* 0x0000002403028227 */ /* 0x040fe800078e00ff */
[----:B------:R-:W-:Y:S01]  /*5a00*/  IMAD R6, R40, R6, R5 ;  /* 0x0000000628067224 */ /* 0x000fe200078e0205 */
[----:B------:R-:W-:Y:S04]  /*5a10*/  @!P0 SHF.R.U32.HI R2, RZ, R37, R2 ;  /* 0x00000025ff028219 */ /* 0x000fe80000011602 */
[----:B------:R-:W-:Y:S02]  /*5a20*/  @!P0 SEL R0, R3, R2, !P2 ;  /* 0x0000000203008207 */ /* 0x000fe40005000000 */
[----:B------:R-:W-:Y:S02]  /*5a30*/  IADD3 R2, PT, PT, -R5, RZ, RZ ;  /* 0x000000ff05027210 */ /* 0x000fe40007ffe1ff */
[----:B------:R-:W-:Y:S01]  /*5a40*/  @!P0 IADD3 R8, PT, PT, R15, -R0, RZ ;  /* 0x800000000f088210 */ /* 0x000fe20007ffe0ff */
[----:B------:R-:W-:Y:S02]  /*5a50*/  @!P0 IMAD R0, R7, R6, R0 ;  /* 0x0000000607008224 */ /* 0x000fe400078e0200 */
[----:B------:R-:W-:Y:S02]  /*5a60*/  IMAD R43, R38, R2, R43 ;  /* 0x00000002262b7224 */ /* 0x000fe400078e022b */
[----:B------:R-:W-:Y:S02]  /*5a70*/  @!P0 IMAD R5, R8, R40, R3 ;  /* 0x0000002808058224 */ /* 0x000fe400078e0203 */
[----:B------:R-:W-:Y:S04]  /*5a80*/  @!P0 IMAD.MOV.U32 R3, RZ, RZ, R0 ;  /* 0x000000ffff038224 */ /* 0x000fe800078e0000 */
[----:B------:R-:W-:Y:S02]  /*5a90*/  IMAD R45, R3, R42, R45 ;  /* 0x0000002a032d7224 */ /* 0x000fe400078e022d */
[----:B------:R-:W-:Y:S07]  /*5aa0*/  IMAD R43, R5, R38, R43 ;  /* 0x00000026052b7224 */ /* 0x000fee00078e022b */
.L_x_102:
[----:B------:R-:W-:Y:S01]  /*5ab0*/  @!P1 IMAD.HI.U32 R0, R45, R12, RZ ;  /* 0x0000000c2d009227 */ /* 0x000fe200078e00ff */
[----:B-1----:R-:W-:Y:S01]  /*5ac0*/  @!P1 ISETP.NE.AND P0, PT, R10, 0x1, PT ;  /* 0x000000010a00980c */ /* 0x002fe20003f05270 */
[----:B------:R-:W-:Y:S01]  /*5ad0*/  ULOP3.LUT UP0, URZ, UR42, 0x1b0, URZ, 0xc0, !UPT ;  /* 0x000001b02aff7892 */ /* 0x000fe2000f80c0ff */
[----:B------:R-:W-:Y:S01]  /*5ae0*/  @!P1 ISETP.NE.AND P2, PT, R9, 0x1, PT ;  /* 0x000000010900980c */ /* 0x000fe20003f45270 */
[----:B------:R-:W-:Y:S01]  /*5af0*/  @!P1 IMAD.HI.U32 R3, R43, R11, RZ ;  /* 0x0000000b2b039227 */ /* 0x000fe200078e00ff */
[----:B------:R-:W-:Y:S02]  /*5b00*/  @!P1 SHF.R.U32.HI R0, RZ, R13, R0 ;  /* 0x0000000dff009219 */ /* 0x000fe40000011600 */
[----:B------:R-:W-:Y:S01]  /*5b10*/  @P4 SHF.R.U32.HI R105, RZ, 0x10, R17 ;  /* 0x00000010ff694819 */ /* 0x000fe20000011611 */
[----:B------:R-:W-:Y:S01]  /*5b20*/  VIADD R111, R111, 0x1 ;  /* 0x000000016f6f7836 */ /* 0x000fe20000000000 */
[----:B------:R-:W-:Y:S02]  /*5b30*/  @!P1 SHF.R.U32.HI R2, RZ, R14, R3 ;  /* 0x0000000eff029219 */ /* 0x000fe40000011603 */
[----:B------:R-:W-:Y:S02]  /*5b40*/  @!P1 SEL R3, R45, R0, !P2 ;  /* 0x000000002d039207 */ /* 0x000fe40005000000 */
[----:B------:R-:W-:Y:S05]  /*5b50*/  @!P1 SEL R2, R43, R2, !P0 ;  /* 0x000000022b029207 */ /* 0x000fea0004000000 */
[----:B------:R-:W-:Y:S02]  /*5b60*/  @!P1 IMAD.IADD R0, R2, 0x1, -R3 ;  /* 0x0000000102009824 */ /* 0x000fe400078e0a03 */
[----:B------:R-:W-:Y:S02]  /*5b70*/  @!P1 IMAD.IADD R2, R3, 0x1, -R2 ;  /* 0x0000000103029824 */ /* 0x000fe400078e0a02 */
[----:B------:R-:W-:Y:S02]  /*5b80*/  @!P1 IMAD R45, R0, R9, R45 ;  /* 0x00000009002d9224 */ /* 0x000fe400078e022d */
[----:B------:R-:W-:Y:S01]  /*5b90*/  @!P1 IMAD R43, R2, R10, R43 ;  /* 0x0000000a022b9224 */ /* 0x000fe200078e022b */
[----:B------:R-:W-:Y:S06]  /*5ba0*/  BRA.U !UP0, `(.L_x_103) ;  /* 0x0000000108407547 */ /* 0x000fec000b800000 */
[----:B------:R-:W1:Y:S01]  /*5bb0*/  LDCU.64 UR8, c[0x4][0x80] ;  /* 0x01001000ff0877ac */ /* 0x000e620008000a00 */
[----:B------:R-:W-:Y:S01]  /*5bc0*/  MOV R3, 0x0 ;  /* 0x0000000000037802 */ /* 0x000fe20000000f00 */
[----:B------:R-:W-:Y:S02]  /*5bd0*/  HFMA2 R12, -RZ, RZ, 0, 5.9604644775390625e-08 ;  /* 0x00000001ff0c7431 */ /* 0x000fe400000001ff */
[----:B------:R-:W-:Y:S02]  /*5be0*/  IMAD.MOV.U32 R8, RZ, RZ, 0x70 ;  /* 0x00000070ff087424 */ /* 0x000fe400078e00ff */
[----:B------:R-:W-:Y:S01]  /*5bf0*/  IMAD.MOV.U32 R13, RZ, RZ, RZ ;  /* 0x000000ffff0d7224 */ /* 0x000fe200078e00ff */
[----:B------:R-:W2:Y:S01]  /*5c00*/  LDCU.64 UR6, c[0x4][0x88] ;  /* 0x01001100ff0677ac */ /* 0x000ea20008000a00 */
[----:B------:R-:W3:Y:S01]  /*5c10*/  LDC.64 R2, c[0x4][R3] ;  /* 0x0100000003027b82 */ /* 0x000ee20000000a00 */
[----:B------:R-:W4:Y:S01]  /*5c20*/  LDCU.64 UR4, c[0x4][0x8] ;  /* 0x01000100ff0477ac */ /* 0x000f220008000a00 */
[----:B-1----:R-:W-:Y:S01]  /*5c30*/  MOV R5, UR9 ;  /* 0x0000000900057c02 */ /* 0x002fe20008000f00 */
[----:B------:R-:W-:Y:S01]  /*5c40*/  IMAD.U32 R4, RZ, RZ, UR8 ;  /* 0x00000008ff047e24 */ /* 0x000fe2000f8e00ff */
[----:B--2---:R-:W-:Y:S01]  /*5c50*/  MOV R7, UR7 ;  /* 0x0000000700077c02 */ /* 0x004fe20008000f00 */
[----:B------:R-:W-:Y:S01]  /*5c60*/  IMAD.U32 R6, RZ, RZ, UR6 ;  /* 0x00000006ff067e24 */ /* 0x000fe2000f8e00ff */
[----:B----4-:R-:W-:Y:S01]  /*5c70*/  MOV R11, UR5 ;  /* 0x00000005000b7c02 */ /* 0x010fe20008000f00 */
[----:B------:R-:W-:Y:S02]  /*5c80*/  IMAD.U32 R10, RZ, RZ, UR4 ;  /* 0x00000004ff0a7e24 */ /* 0x000fe4000f8e00ff */
[----:B------:R-:W-:Y:S07]  /*5c90*/  LEPC R20, `(.L_x_103) ;  /* 0x000000001014794e */ /* 0x000fee0000000000 */
[----:B---3-5:R-:W-:Y:S05]  /*5ca0*/  CALL.ABS.NOINC R2 ;  /* 0x0000000002007343 */ /* 0x028fea0003c00000 */
.L_x_103:
[----:B------:R-:W-:Y:S01]  /*5cb0*/  LOP3.LUT P0, RZ, R109, 0x1b0, RZ, 0xc0, !PT ;  /* 0x000001b06dff7812 */ /* 0x000fe2000780c0ff */
[----:B------:R-:W-:Y:S11]  /*5cc0*/  BSSY.RECONVERGENT B6, `(.L_x_104) ;  /* 0x0000013000067945 */ /* 0x000ff60003800200 */
[----:B------:R-:W-:Y:S01]  /*5cd0*/  @!UPT UIADD3 URZ, UPT, UPT, URZ, URZ, URZ ;  /* 0x000000fffffff290 */ /* 0x000fe2000fffe0ff */
[----:B------:R-:W-:Y:S05]  /*5ce0*/  @!P0 BRA `(.L_x_105) ;  /* 0x0000000000408947 */ /* 0x000fea0003800000 */
        /* <DEDUP_REMOVED lines=16> */
.L_x_105:
[----:B------:R-:W-:Y:S05]  /*5df0*/  BSYNC.RECONVERGENT B6 ;  /* 0x0000000000067941 */ /* 0x000fea0003800200 */
.L_x_104:
[----:B------:R-:W-:Y:S01]  /*5e00*/  ISETP.NE.U32.AND P3, PT, R86, RZ, PT ;  /* 0x000000ff5600720c */ /* 0x000fe20003f65070 */
[----:B------:R-:W-:Y:S01]  /*5e10*/  UISETP.NE.AND UP1, UPT, UR44, URZ, UPT ;  /* 0x000000ff2c00728c */ /* 0x000fe2000bf25270 */
[----:B------:R-:W-:Y:S02]  /*5e20*/  ISETP.NE.U32.AND P4, PT, R82, RZ, PT ;  /* 0x000000ff5200720c */ /* 0x000fe40003f85070 */
[----:B------:R-:W-:Y:S02]  /*5e30*/  ISETP.NE.AND.EX P3, PT, R87, RZ, PT, P3 ;  /* 0x000000ff5700720c */ /* 0x000fe40003f65330 */
[----:B------:R-:W-:Y:S02]  /*5e40*/  PLOP3.LUT P1, PT, PT, PT, PT, 0x8, 0x80 ;  /* 0x000000000080781c */ /* 0x000fe40003f2e170 */
[----:B------:R-:W-:Y:S02]  /*5e50*/  PLOP3.LUT P0, PT, PT, PT, UP1, 0x80, 0x8 ;  /* 0x000000000008781c */ /* 0x000fe40003f0f018 */
[----:B------:R-:W-:Y:S02]  /*5e60*/  ISETP.NE.AND.EX P4, PT, R83, RZ, PT, P4 ;  /* 0x000000ff5300720c */ /* 0x000fe40003f85340 */
[----:B------:R-:W1:Y:S09]  /*5e70*/  @UP1 LDCU.64 UR4, c[0x0][0x888] ;  /* 0x00011100ff0417ac */ /* 0x000e720008000a00 */
[----:B------:R-:W-:Y:S01]  /*5e80*/  @P0 PLOP3.LUT P1, PT, P3, PT, PT, 0x80, 0x8 ;  /* 0x000000000008081c */ /* 0x000fe20001f2f070 */
[----:B-1----:R-:W-:Y:S04]  /*5e90*/  @UP1 UISETP.NE.U32.AND UP0, UPT, UR4, URZ, UPT ;  /* 0x000000ff0400128c */ /* 0x002fe8000bf05070 */
[----:B------:R-:W-:Y:S04]  /*5ea0*/  @UP1 UISETP.NE.AND.EX UP0, UPT, UR5, URZ, UPT, UP0 ;  /* 0x000000ff0500128c */ /* 0x000fe8000bf05300 */
[----:B------:R-:W-:Y:S01]  /*5eb0*/  @UP1 USEL UR4, URZ, 0xffffffff, UP0 ;  /* 0xffffffffff041887 */ /* 0x000fe20008000000 */
[----:B------:R-:W-:Y:S11]  /*5ec0*/  @!P3 BRA `(.L_x_106) ;  /* 0x00000000002cb947 */ /* 0x000ff60003800000 */
[----:B------:R-:W-:Y:S01]  /*5ed0*/  ISETP.NE.U32.AND P2, PT, R84, RZ, PT ;  /* 0x000000ff5400720c */ /* 0x000fe20003f45070 */
[----:B------:R-:W-:Y:S03]  /*5ee0*/  IMAD.MOV.U32 R96, RZ, RZ, 0x1 ;  /* 0x00000001ff607424 */ /* 0x000fe600078e00ff */
[----:B------:R-:W-:Y:S11]  /*5ef0*/  ISETP.NE.AND.EX P2, PT, R85, RZ, PT, P2 ;  /* 0x000000ff5500720c */ /* 0x000ff60003f45320 */
[----:B------:R-:W-:Y:S02]  /*5f00*/  @!UPT UIADD3 URZ, UPT, UPT, URZ, URZ, URZ ;  /* 0x000000fffffff290 */ /* 0x000fe4000fffe0ff */
[----:B------:R-:W1:Y:S01]  /*5f10*/  @P2 LDC.64 R2, c[0x0][0x888] ;  /* 0x00022200ff022b82 */ /* 0x000e620000000a00 */
[----:B------:R-:W-:Y:S04]  /*5f20*/  @P2 IMAD R0, R86, UR36, RZ ;  /* 0x0000002456002c24 */ /* 0x000fe8000f8e02ff */
[----:B-1----:R-:W-:Y:S04]  /*5f30*/  @P2 IMAD.WIDE R2, R0, 0x4, R2 ;  /* 0x0000000400022825 */ /* 0x002fe800078e0202 */
[----:B------:R-:W-:Y:S01]  /*5f40*/  HFMA2 R0, -RZ, RZ, 0, 5.9604644775390625e-08 ;  /* 0x00000001ff007431 */ /* 0x000fe200000001ff */
[----:B-----5:R1:W5:Y:S04]  /*5f50*/  @P2 LDG.E R49, desc[UR40][R2.64] ;  /* 0x0000002802312981 */ /* 0x020368000c1e1900 */
[----:B------:R-:W-:Y:S01]  /*5f60*/  @!P2 PRMT R96, R0, 0x7610, R96 ;  /* 0x000076100060a816 */ /* 0x000fe20000000060 */
[----:B-1----:R-:W2:Y:S06]  /*5f70*/  @!P2 LDC R49, c[0x0][0x880] ;  /* 0x00022000ff31ab82 */ /* 0x002eac0000000800 */
.L_x_106:
[----:B------:R-:W-:Y:S05]  /*5f80*/  @!P4 BRA `(.L_x_107) ;  /* 0x000000000020c947 */ /* 0x000fea0003800000 */
[----:B------:R-:W-:Y:S04]  /*5f90*/  ISETP.NE.U32.AND P2, PT, R80, RZ, PT ;  /* 0x000000ff5000720c */ /* 0x000fe80003f45070 */
[----:B------:R-:W-:Y:S11]  /*5fa0*/  ISETP.NE.AND.EX P2, PT, R81, RZ, PT, P2 ;  /* 0x000000ff5100720c */ /* 0x000ff60003f45320 */
[----:B------:R-:W-:Y:S02]  /*5fb0*/  @!UPT UIADD3 URZ, UPT, UPT, URZ, URZ, URZ ;  /* 0x000000fffffff290 */ /* 0x000fe4000fffe0ff */
[----:B------:R-:W1:Y:S01]  /*5fc0*/  @P2 LDC.64 R2, c[0x0][0x8a8] ;  /* 0x00022a00ff022b82 */ /* 0x000e620000000a00 */
[----:B------:R-:W-:Y:S04]  /*5fd0*/  @P2 IMAD R0, R82, UR36, RZ ;  /* 0x0000002452002c24 */ /* 0x000fe8000f8e02ff */
[----:B-1----:R-:W-:Y:S05]  /*5fe0*/  @P2 IMAD.WIDE R2, R0, 0x4, R2 ;  /* 0x0000000400022825 */ /* 0x002fea00078e0202 */
[----:B-----5:R1:W5:Y:S02]  /*5ff0*/  @P2 LDG.E R47, desc[UR40][R2.64] ;  /* 0x00000028022f2981 */ /* 0x020364000c1e1900 */
[----:B-1----:R-:W3:Y:S02]  /*6000*/  @!P2 LDC R47, c[0x0][0x8a0] ;  /* 0x00022800ff2fab82 */ /* 0x002ee40000000800 */
.L_x_107:
[----:B--2--5:R-:W-:Y:S01]  /*6010*/  @P0 FSETP.NEU.AND P4, PT, R49, RZ, PT ;  /* 0x000000ff3100020b */ /* 0x024fe20003f8d000 */
[----:B------:R-:W-:Y:S01]  /*6020*/  IMAD.U32 R0, RZ, RZ, UR4 ;  /* 0x00000004ff007e24 */ /* 0x000fe2000f8e00ff */
[----:B------:R-:W-:Y:S01]  /*6030*/  @P0 LOP3.LUT P2, RZ, R96, 0xff, RZ, 0xc0, !PT ;  /* 0x000000ff60ff0812 */ /* 0x000fe2000784c0ff */
[----:B------:R-:W-:Y:S01]  /*6040*/  BSSY B1, `(.L_x_108) ;  /* 0x0000039000017945 */ /* 0x000fe20003800000 */
[----:B------:R-:W-:Y:S02]  /*6050*/  @P0 SEL R9, RZ, 0xffffffff, P4 ;  /* 0xffffffffff090807 */ /* 0x000fe40002000000 */
[----:B------:R-:W-:Y:S02]  /*6060*/  CS2R R54, SRZ ;  /* 0x0000000000367805 */ /* 0x000fe4000001ff00 */
[----:B------:R-:W-:Y:S02]  /*6070*/  LEA R92, R44, UR43, 0x3 ;  /* 0x0000002b2c5c7c11 */ /* 0x000fe4000f8e18ff */
[----:B------:R-:W-:Y:S02]  /*6080*/  CS2R R52, SRZ ;  /* 0x0000000000347805 */ /* 0x000fe4000001ff00 */
[----:B------:R-:W-:Y:S02]  /*6090*/  @P1 SEL R9, R0, R9, !P2 ;  /* 0x0000000900091207 */ /* 0x000fe40005000000 */
[----:B------:R-:W-:Y:S02]  /*60a0*/  CS2R R58, SRZ ;  /* 0x00000000003a7805 */ /* 0x000fe4000001ff00 */
[----:B------:R-:W-:Y:S02]  /*60b0*/  SHF.L.U32 R7, R108, 0x1f, RZ ;  /* 0x0000001f6c077819 */ /* 0x000fe400000006ff */
[----:B------:R-:W-:Y:S02]  /*60c0*/  CS2R R56, SRZ ;  /* 0x0000000000387805 */ /* 0x000fe4000001ff00 */
[----:B------:R-:W-:Y:S02]  /*60d0*/  @P0 LOP3.LUT R9, R9, 0x1, RZ, 0xc0, !PT ;  /* 0x0000000109090812 */ /* 0x000fe400078ec0ff */
[C---:B------:R-:W-:Y:S02]  /*60e0*/  LEA.HI R5, R44.reuse, R44, RZ, 0x1 ;  /* 0x0000002c2c057211 */ /* 0x040fe400078f08ff */
[----:B------:R-:W-:Y:S02]  /*60f0*/  ISETP.NE.U32.OR P1, PT, R9, 0x1, !P0 ;  /* 0x000000010900780c */ /* 0x000fe40004725470 */
[----:B------:R-:W-:Y:S01]  /*6100*/  PLOP3.LUT P5, PT, PT, PT, PT, 0x8, 0x80 ;  /* 0x000000000080781c */ /* 0x000fe20003fae170 */
[C---:B------:R-:W-:Y:S01]  /*6110*/  IMAD.SHL.U32 R3, R5.reuse, 0x20, RZ ;  /* 0x0000002005037824 */ /* 0x040fe200078e00ff */
[----:B------:R-:W-:Y:S04]  /*6120*/  LOP3.LUT R5, R5, 0xffe, RZ, 0xc0, !PT ;  /* 0x00000ffe05057812 */ /* 0x000fe800078ec0ff */
[----:B------:R-:W-:Y:S01]  /*6130*/  LOP3.LUT R3, R3, 0xffffffc0, RZ, 0xc0, !PT ;  /* 0xffffffc003037812 */ /* 0x000fe200078ec0ff */
[----:B------:R-:W-:Y:S04]  /*6140*/  IMAD.IADD R32, R44, 0x1, -R5 ;  /* 0x000000012c207824 */ /* 0x000fe800078e0a05 */
[----:B------:R-:W-:Y:S01]  /*6150*/  @P1 SHF.L.U32 R2, R106, 0x1f, RZ ;  /* 0x0000001f6a021819 */ /* 0x000fe200000006ff */
[----:B------:R-:W-:Y:S03]  /*6160*/  IMAD.IADD R3, R46, 0x1, R3 ;  /* 0x000000012e037824 */ /* 0x000fe600078e0203 */
[----:B------:R-:W1:Y:S01]  /*6170*/  @P1 SYNCS.PHASECHK.TRANS64.TRYWAIT P0, [UR43+0x1b0], R2 ;  /* 0x0001b002ff0015a7 */ /* 0x000e62000800112b */
[----:B------:R-:W-:Y:S01]  /*6180*/  IMAD R32, R32, 0x100000, R3 ;  /* 0x0010000020207824 */ /* 0x000fe200078e0203 */
[----:B------:R2:W4:Y:S01]  /*6190*/  SYNCS.PHASECHK.TRANS64.TRYWAIT P4, [R92+URZ+0x1f0], R7 ;  /* 0x0001f0075c0075a7 */ /* 0x00052200080811ff */
[----:B-1----:R-:W-:Y:S01]  /*61a0*/  @P1 PLOP3.LUT P5, PT, P0, PT, PT, 0x8, 0x80 ;  /* 0x000000000080181c */ /* 0x002fe200007ae170 */
[----:B------:R-:W-:Y:S01]  /*61b0*/  @!UPT UIADD3 URZ, UPT, UPT, URZ, URZ, URZ ;  /* 0x000000fffffff290 */ /* 0x000fe2000fffe0ff */
[----:B--2---:R-:W-:Y:S11]  /*61c0*/  @!P1 BRA `(.L_x_109) ;  /* 0x0000000000809947 */ /* 0x004ff60003800000 */
[----:B------:R-:W-:Y:S01]  /*61d0*/  ISETP.NE.U32.AND P0, PT, RZ, UR38, PT ;  /* 0x00000026ff007c0c */ /* 0x000fe2000bf05070 */
[----:B------:R-:W-:Y:S01]  /*61e0*/  BSSY B0, `(.L_x_110) ;  /* 0x0000012000007945 */ /* 0x000fe20003800000 */
[----:B------:R-:W-:Y:S02]  /*61f0*/  FSETP.NEU.AND P2, PT, R49, RZ, PT ;  /* 0x000000ff3100720b */ /* 0x000fe40003f4d000 */
[----:B------:R-:W-:Y:S02]  /*6200*/  CS2R R58, SRZ ;  /* 0x00000000003a7805 */ /* 0x000fe4000001ff00 */
[----:B------:R-:W-:Y:S02]  /*6210*/  ISETP.NE.AND.EX P0, PT, RZ, UR39, PT, P0 ;  /* 0x00000027ff007c0c */ /* 0x000fe4000bf05300 */
[----:B------:R-:W-:Y:S02]  /*6220*/  CS2R R56, SRZ ;  /* 0x0000000000387805 */ /* 0x000fe4000001ff00 */
[----:B------:R-:W-:Y:S02]  /*6230*/  LOP3.LUT P1, RZ, R96, 0xff, RZ, 0xc0, !PT ;  /* 0x000000ff60ff7812 */ /* 0x000fe4000782c0ff */
[----:B------:R-:W-:Y:S02]  /*6240*/  CS2R R54, SRZ ;  /* 0x0000000000367805 */ /* 0x000fe4000001ff00 */
[----:B------:R-:W-:Y:S02]  /*6250*/  SEL R0, RZ, 0xffffffff, P2 ;  /* 0xffffffffff007807 */ /* 0x000fe40001000000 */
[----:B------:R-:W-:Y:S02]  /*6260*/  CS2R R52, SRZ ;  /* 0x0000000000347805 */ /* 0x000fe4000001ff00 */
[----:B------:R-:W-:Y:S04]  /*6270*/  SEL R3, RZ, 0xffffffff, P0 ;  /* 0xffffffffff037807 */ /* 0x000fe80000000000 */
[----:B------:R-:W-:Y:S04]  /*6280*/  @P3 SEL R0, R3, R0, !P1 ;  /* 0x0000000003003207 */ /* 0x000fe80004800000 */
[----:B------:R-:W-:Y:S04]  /*6290*/  LOP3.LUT R0, R0, 0x1, RZ, 0xc0, !PT ;  /* 0x0000000100007812 */ /* 0x000fe800078ec0ff */
[----:B------:R-:W-:Y:S01]  /*62a0*/  ISETP.NE.U32.AND P0, PT, R0, 0x1, PT ;  /* 0x000000010000780c */ /* 0x000fe20003f05070 */
[----:B------:R-:W-:Y:S01]  /*62b0*/  @!UPT UIADD3 URZ, UPT, UPT, URZ, URZ, URZ ;  /* 0x000000fffffff290 */ /* 0x000fe2000fffe0ff */
[----:B------:R-:W-:Y:S11]  /*62c0*/  @!P5 BRA `(.L_x_111) ;  /* 0x00000000000cd947 */ /* 0x000ff60003800000 */
[----:B------:R-:W-:Y:S04]  /*62d0*/  SHF.L.U32 R3, R106, 0x1f, RZ ;  /* 0x0000001f6a037819 */ /* 0x000fe800000006ff */
[----:B------:R-:W1:Y:S02]  /*62e0*/  SYNCS.PHASECHK.TRANS64.TRYWAIT P1, [UR43+0x1b0], R3 ;  /* 0x0001b003ff0075a7 */ /* 0x000e64000802112b */
[----:B-1----:R-:W-:Y:S05]  /*62f0*/  @!P1 BRA `(.L_x_112) ;  /* 0x0000001c007c9947 */ /* 0x002fea0003800000 */
.L_x_111:
[----:B------:R-:W-:Y:S05]  /*6300*/  BSYNC B0 ;  /* 0x0000000000007941 */ /* 0x000fea0003800000 */
.L_x_110:
[----:B------:R2:W1:Y:S01]  /*6310*/  @P0 LDS.128 R56, [R103+UR43+0x400] ;  /* 0x0004002b67380984 */ /* 0x0004620008000c00 */
[----:B------:R-:W-:Y:S01]  /*6320*/  UIADD3 UR4, UPT, UPT, UR43, 0x1b8, URZ ;  /* 0x000001b82b047890 */ /* 0x000fe2000fffe0ff */
[----:B------:R-:W-:Y:S02]  /*6330*/  LOP3.LUT R106, R106, 0x1, RZ, 0x3c, !PT ;  /* 0x000000016a6a7812 */ /* 0x000fe400078e3cff */
[----:B------:R2:W1:Y:S01]  /*6340*/  @P0 LDS.128 R52, [R102+0x10] ;  /* 0x0000100066340984 */ /* 0x0004620000000c00 */
[----:B------:R-:W-:Y:S01]  /*6350*/  UPRMT UR4, UR37, 0x654, UR4 ;  /* 0x0000065425047896 */ /* 0x000fe20008000004 */
[----:B------:R-:W-:Y:S01]  /*6360*/  @!PT LDS RZ, [RZ] ;  /* 0x00000000fffff984 */ /* 0x000fe20000000800 */
[----:B------:R-:W-:Y:S01]  /*6370*/  @!PT LDS RZ, [RZ] ;  /* 0x00000000fffff984 */ /* 0x000fe20000000800 */
[----:B------:R-:W-:Y:S01]  /*6380*/  @!PT LDS RZ, [RZ] ;  /* 0x00000000fffff984 */ /* 0x000fe20000000800 */
[----:B------:R-:W-:Y:S01]  /*6390*/  @!PT LDS RZ, [RZ] ;  /* 0x00000000fffff984 */ /* 0x000fe20000000800 */
[----:B------:R5:W-:Y:S06]  /*63a0*/  MEMBAR.ALL.CTA ;  /* 0x0000000000007992 */ /* 0x000bec0000008000 */
[----:B-----5:R-:W5:Y:S02]  /*63b0*/  FENCE.VIEW.ASYNC.S ;  /* 0x00000000000073c6 */ /* 0x020f640000000000 */
[----:B-----5:R-:W-:Y:S03]  /*63c0*/  SYNCS.ARRIVE.TRANS64.RED.A1T0 RZ, [UR4], RZ ;  /* 0x000000ffffff79a7 */ /* 0x020fe60008100404 */
.L_x_109:
[----:B------:R-:W-:Y:S05]  /*63d0*/  BSYNC B1 ;  /* 0x0000000000017941 */ /* 0x000fea0003800000 */
.L_x_108:
[----:B-1----:R-:W-:Y:S04]  /*63e0*/  SHF.R.U32.HI R3, RZ, 0x15, R32 ;  /* 0x00000015ff037819 */ /* 0x002fe80000011620 */
[----:B------:R-:W-:Y:S01]  /*63f0*/  LOP3.LUT P0, RZ, R3, 0x3, R104, 0x48, !PT ;  /* 0x0000000303ff7812 */ /* 0x000fe20007804868 */
[----:B------:R-:W-:Y:S01]  /*6400*/  @!UPT UIADD3 URZ, UPT, UPT, URZ, URZ, URZ ;  /* 0x000000fffffff290 */ /* 0x000fe2000fffe0ff */
[----:B----4-:R-:W-:Y:S11]  /*6410*/  @P4 BRA `(.L_x_113) ;  /* 0x0000000000084947 */ /* 0x010ff60003800000 */
[----:B------:R-:W1:Y:S02]  /*6420*/  SYNCS.PHASECHK.TRANS64.TRYWAIT P1, [R92+URZ+0x1f0], R7 ;  /* 0x0001f0075c0075a7 */ /* 0x000e6400080211ff */
[----:B-1----:R-:W-:Y:S05]  /*6430*/  @!P1 BRA `(.L_x_114) ;  /* 0x0000001c00449947 */ /* 0x002fea0003800000 */
.L_x_113:
[----:B------:R-:W-:Y:S05]  /*6440*/  @!P0 BRA `(.L_x_115) ;  /* 0x0000000000408947 */ /* 0x000fea0003800000 */
[----:B------:R-:W4:Y:S01]  /*6450*/  LDCU.64 UR8, c[0x4][0x70] ;  /* 0x01000e00ff0877ac */ /* 0x000f220008000a00 */
[----:B------:R-:W-:Y:S01]  /*6460*/  MOV R3, 0x0 ;  /* 0x0000000000037802 */ /* 0x000fe20000000f00 */
[----:B------:R-:W-:Y:S02]  /*6470*/  HFMA2 R12, -RZ, RZ, 0, 5.9604644775390625e-08 ;  /* 0x00000001ff0c7431 */ /* 0x000fe400000001ff */
[----:B------:R-:W-:Y:S02]  /*6480*/  IMAD.MOV.U32 R8, RZ, RZ, 0x192 ;  /* 0x00000192ff087424 */ /* 0x000fe400078e00ff */
[----:B------:R-:W-:Y:S01]  /*6490*/  IMAD.MOV.U32 R13, RZ, RZ, RZ ;  /* 0x000000ffff0d7224 */ /* 0x000fe200078e00ff */
[----:B------:R-:W1:Y:S01]  /*64a0*/  LDCU.64 UR6, c[0x4][0x78] ;  /* 0x01000f00ff0677ac */ /* 0x000e620008000a00 */
[----:B------:R-:W2:Y:S01]  /*64b0*/  LDC.64 R2, c[0x4][R3] ;  /* 0x0100000003027b82 */ /* 0x000ea20000000a00 */
[----:B------:R-:W5:Y:S01]  /*64c0*/  LDCU.64 UR4, c[0x4][0x10] ;  /* 0x01000200ff0477ac */ /* 0x000f620008000a00 */
[----:B----4-:R-:W-:Y:S01]  /*64d0*/  MOV R5, UR9 ;  /* 0x0000000900057c02 */ /* 0x010fe20008000f00 */
[----:B------:R-:W-:Y:S01]  /*64e0*/  IMAD.U32 R4, RZ, RZ, UR8 ;  /* 0x00000008ff047e24 */ /* 0x000fe2000f8e00ff */
[----:B-1----:R-:W-:Y:S01]  /*64f0*/  MOV R7, UR7 ;  /* 0x0000000700077c02 */ /* 0x002fe20008000f00 */
[----:B------:R-:W-:Y:S01]  /*6500*/  IMAD.U32 R6, RZ, RZ, UR6 ;  /* 0x00000006ff067e24 */ /* 0x000fe2000f8e00ff */
[----:B-----5:R-:W-:Y:S01]  /*6510*/  MOV R11, UR5 ;  /* 0x00000005000b7c02 */ /* 0x020fe20008000f00 */
[----:B------:R-:W-:Y:S02]  /*6520*/  IMAD.U32 R10, RZ, RZ, UR4 ;  /* 0x00000004ff0a7e24 */ /* 0x000fe4000f8e00ff */
[----:B------:R-:W-:Y:S07]  /*6530*/  LEPC R20, `(.L_x_115) ;  /* 0x000000001014794e */ /* 0x000fee0000000000 */
[----:B--23--:R-:W-:Y:S05]  /*6540*/  CALL.ABS.NOINC R2 ;  /* 0x0000000002007343 */ /* 0x00cfea0003c00000 */
.L_x_115:
[----:B------:R-:W-:Y:S01]  /*6550*/  LOP3.LUT P0, RZ, R101, 0x60, RZ, 0xc0, !PT ;  /* 0x0000006065ff7812 */ /* 0x000fe2000780c0ff */
[----:B------:R-:W-:Y:S05]  /*6560*/  WARPSYNC.ALL ;  /* 0x0000000000007948 */ /* 0x000fea0003800000 */
[----:B------:R-:W-:Y:S01]  /*6570*/  R2UR UR4, R32 ;  /* 0x00000000200472ca */ /* 0x000fe200000e0000 */
[----:B------:R-:W-:Y:S01]  /*6580*/  BSSY.RECONVERGENT B0, `(.L_x_116) ;  /* 0x00000a0000007945 */ /* 0x000fe20003800200 */
[-C--:B------:R-:W-:Y:S02]  /*6590*/  F2FP.F16.E5M2.UNPACK_B R50, R56.reuse ;  /* 0x00000038ff32723e */ /* 0x080fe400020004ff */
[----:B------:R-:W-:Y:S02]  /*65a0*/  F2FP.F16.E5M2.UNPACK_B R63, R56.H1 ;  /* 0x00000038ff3f723e */ /* 0x000fe400030004ff */
[-C--:B------:R-:W-:Y:S01]  /*65b0*/  F2FP.F16.E5M2.UNPACK_B R56, R57.reuse ;  /* 0x00000039ff38723e */ /* 0x080fe200020004ff */
[--C-:B------:R-:W-:Y:S01]  /*65c0*/  HADD2.F32 R48, -RZ, R50.reuse.H0_H0 ;  /* 0x20000032ff307230 */ /* 0x100fe20000004100 */
[----:B------:R-:W-:Y:S01]  /*65d0*/  F2FP.F16.E5M2.UNPACK_B R57, R57.H1 ;  /* 0x00000039ff39723e */ /* 0x000fe200030004ff */
[----:B------:R-:W-:Y:S01]  /*65e0*/  HADD2.F32 R50, -RZ, R50.H1_H1 ;  /* 0x30000032ff327230 */ /* 0x000fe20000004100 */
[-C--:B------:R-:W-:Y:S01]  /*65f0*/  F2FP.F16.E5M2.UNPACK_B R66, R52.reuse ;  /* 0x00000034ff42723e */ /* 0x080fe200020004ff */
[--C-:B------:R-:W-:Y:S01]  /*6600*/  HADD2.F32 R51, -RZ, R63.reuse.H0_H0 ;  /* 0x2000003fff337230 */ /* 0x100fe20000004100 */
[----:B------:R-:W-:Y:S01]  /*6610*/  F2FP.F16.E5M2.UNPACK_B R68, R52.H1 ;  /* 0x00000034ff44723e */ /* 0x000fe200030004ff */
[----:B-1----:R-:W-:Y:S01]  /*6620*/  LDTM.16dp32bit_t0_t15.x32 R4, tmem[UR4] ;  /* 0x00000004000479ee */ /* 0x002fe20008a80000 */
[----:B------:R-:W3:Y:S01]  /*6630*/  LDTM.16dp32bit_t16_t31.x32 R4, tmem[UR4+0x20] ;  /* 0x00002004000479ee */ /* 0x000ee20008aa0000 */
[----:B------:R-:W-:Y:S01]  /*6640*/  NOP ;  /* 0x0000000000007918 */ /* 0x000fe20000000000 */
[----:B------:R-:W-:Y:S01]  /*6650*/  R2UR UR5, R92 ;  /* 0x000000005c0572ca */ /* 0x000fe200000e0000 */
[--C-:B------:R-:W-:Y:S01]  /*6660*/  HADD2.F32 R65, -RZ, R66.reuse.H0_H0 ;  /* 0x20000042ff417230 */ /* 0x100fe20000004100 */
[----:B------:R-:W-:Y:S01]  /*6670*/  F2FP.F16.E5M2.UNPACK_B R61, R58 ;  /* 0x0000003aff3d723e */ /* 0x000fe200020004ff */
[----:B------:R-:W-:Y:S01]  /*6680*/  HADD2.F32 R67, -RZ, R66.H1_H1 ;  /* 0x30000042ff437230 */ /* 0x000fe20000004100 */
[-C--:B------:R-:W-:Y:S01]  /*6690*/  F2FP.F16.E5M2.UNPACK_B R70, R53.reuse ;  /* 0x00000035ff46723e */ /* 0x080fe200020004ff */
[----:B------:R-:W-:Y:S01]  /*66a0*/  HADD2.F32 R52, -RZ, R63.H1_H1 ;  /* 0x3000003fff347230 */ /* 0x000fe20000004100 */
[----:B------:R-:W-:Y:S01]  /*66b0*/  F2FP.F16.E5M2.UNPACK_B R72, R53.H1 ;  /* 0x00000035ff48723e */ /* 0x000fe200030004ff */
[----:B------:R-:W-:Y:S01]  /*66c0*/  HADD2.F32 R53, -RZ, R56.H0_H0 ;  /* 0x20000038ff357230 */ /* 0x000fe20000004100 */
[-C--:B------:R-:W-:Y:S01]  /*66d0*/  F2FP.F16.E5M2.UNPACK_B R74, R54.reuse ;  /* 0x00000036ff4a723e */ /* 0x080fe200020004ff */
[----:B------:R-:W-:Y:S01]  /*66e0*/  HADD2.F32 R69, -RZ, R70.H0_H0 ;  /* 0x20000046ff457230 */ /* 0x000fe20000004100 */
[----:B------:R-:W-:Y:S01]  /*66f0*/  F2FP.F16.E5M2.UNPACK_B R76, R54.H1 ;  /* 0x00000036ff4c723e */ /* 0x000fe200030004ff */
[----:B------:R-:W-:Y:S01]  /*6700*/  HADD2.F32 R54, -RZ, R56.H1_H1 ;  /* 0x30000038ff367230 */ /* 0x000fe20000004100 */
[----:B------:R-:W-:Y:S01]  /*6710*/  F2FP.F16.E5M2.UNPACK_B R60, R58.H1 ;  /* 0x0000003aff3c723e */ /* 0x000fe200030004ff */
[----:B------:R-:W-:Y:S01]  /*6720*/  UIADD3 UR5, UPT, UPT, UR5, 0x210, URZ ;  /* 0x0000021005057890 */ /* 0x000fe2000fffe0ff */
[----:B------:R-:W-:Y:S01]  /*6730*/  HADD2.F32 R58, -RZ, R61.H1_H1 ;  /* 0x3000003dff3a7230 */ /* 0x000fe20000004100 */
[----:B------:R-:W-:Y:S01]  /*6740*/  F2FP.F16.E5M2.UNPACK_B R77, R55 ;  /* 0x00000037ff4d723e */ /* 0x000fe200020004ff */
[----:B------:R-:W-:Y:S01]  /*6750*/  HADD2.F32 R70, -RZ, R70.H1_H1 ;  /* 0x30000046ff467230 */ /* 0x000fe20000004100 */
[----:B------:R-:W-:Y:S01]  /*6760*/  UPRMT UR5, UR37, 0x654, UR5 ;  /* 0x0000065425057896 */ /* 0x000fe20008000005 */
[--C-:B------:R-:W-:Y:S01]  /*6770*/  HADD2.F32 R73, -RZ, R74.reuse.H0_H0 ;  /* 0x2000004aff497230 */ /* 0x100fe20000004100 */
[----:B------:R-:W-:Y:S01]  /*6780*/  F2FP.F16.E5M2.UNPACK_B R62, R59 ;  /* 0x0000003bff3e723e */ /* 0x000fe200020004ff */
[----:B------:R-:W-:Y:S01]  /*6790*/  HADD2.F32 R74, -RZ, R74.H1_H1 ;  /* 0x3000004aff4a7230 */ /* 0x000fe20000004100 */
[----:B------:R-:W-:Y:S01]  /*67a0*/  F2FP.F16.E5M2.UNPACK_B R78, R55.H1 ;  /* 0x00000037ff4e723e */ /* 0x000fe200030004ff */
[C---:B---3--:R-:W-:Y:S01]  /*67b0*/  FMUL R4, R47.reuse, R4 ;  /* 0x000000042f047220 */ /* 0x048fe20000400000 */
[C---:B------:R-:W-:Y:S01]  /*67c0*/  FMUL R5, R47.reuse, R5 ;  /* 0x000000052f057220 */ /* 0x040fe20000400000 */
[C---:B------:R-:W-:Y:S01]  /*67d0*/  FMUL R8, R47.reuse, R8 ;  /* 0x000000082f087220 */ /* 0x040fe20000400000 */
[----:B------:R-:W-:Y:S01]  /*67e0*/  FMUL R9, R47, R9 ;  /* 0x000000092f097220 */ /* 0x000fe20000400000 */
[----:B------:R-:W-:Y:S01]  /*67f0*/  SYNCS.ARRIVE.TRANS64.RED.A1T0 RZ, [UR5], RZ ;  /* 0x000000ffffff79a7 */ /* 0x000fe20008100405 */
[C---:B------:R-:W-:Y:S01]  /*6800*/  FFMA R4, R49.reuse, R48, R4 ;  /* 0x0000003031047223 */ /* 0x040fe20000000004 */
[----:B------:R-:W-:Y:S01]  /*6810*/  FFMA R5, R49, R50, R5 ;  /* 0x0000003231057223 */ /* 0x000fe20000000005 */
[C---:B------:R-:W-:Y:S01]  /*6820*/  FMUL R12, R47.reuse, R12 ;  /* 0x0000000c2f0c7220 */ /* 0x040fe20000400000 */
        /* <DEDUP_REMOVED lines=9> */
[----:B------:R-:W-:Y:S02]  /*68c0*/  HADD2.F32 R48, -RZ, R77.H1_H1 ;  /* 0x3000004dff307230 */ /* 0x000fe40000004100 */
[C---:B------:R-:W-:Y:S01]  /*68d0*/  FMUL R28, R47.reuse, R32 ;  /* 0x000000202f1c7220 */ /* 0x040fe20000400000 */
[C---:B------:R-:W-:Y:S01]  /*68e0*/  FMUL R29, R47.reuse, R33 ;  /* 0x000000212f1d7220 */ /* 0x040fe20000400000 */
[C---:B------:R-:W-:Y:S01]  /*68f0*/  FMUL R6, R47.reuse, R6 ;  /* 0x000000062f067220 */ /* 0x040fe20000400000 */
[C---:B------:R-:W-:Y:S01]  /*6900*/  FMUL R7, R47.reuse, R7 ;  /* 0x000000072f077220 */ /* 0x040fe20000400000 */
[--C-:B------:R-:W-:Y:S02]  /*6910*/  HADD2.F32 R55, -RZ, R57.reuse.H0_H0 ;  /* 0x20000039ff377230 */ /* 0x100fe40000004100 */
[----:B------:R-:W-:Y:S01]  /*6920*/  FMUL R10, R47, R10 ;  /* 0x0000000a2f0a7220 */ /* 0x000fe20000400000 */
[C---:B------:R-:W-:Y:S01]  /*6930*/  FFMA R6, R49.reuse, R51, R6 ;  /* 0x0000003331067223 */ /* 0x040fe20000000006 */
[----:B------:R-:W-:Y:S02]  /*6940*/  HADD2.F32 R56, -RZ, R57.H1_H1 ;  /* 0x30000039ff387230 */ /* 0x000fe40000004100 */
[C---:B------:R-:W-:Y:S01]  /*6950*/  FFMA R7, R49.reuse, R52, R7 ;  /* 0x0000003431077223 */ /* 0x040fe20000000007 */
[C---:B------:R-:W-:Y:S01]  /*6960*/  FFMA R8, R49.reuse, R53, R8 ;  /* 0x0000003531087223 */ /* 0x040fe20000000008 */
[C---:B------:R-:W-:Y:S01]  /*6970*/  FFMA R9, R49.reuse, R54, R9 ;  /* 0x0000003631097223 */ /* 0x040fe20000000009 */
[----:B------:R-:W-:Y:S02]  /*6980*/  HADD2.F32 R57, -RZ, R61.H0_H0 ;  /* 0x2000003dff397230 */ /* 0x000fe40000004100 */
[----:B------:R-:W-:Y:S01]  /*6990*/  FFMA R10, R49, R55, R10 ;  /* 0x00000037310a7223 */ /* 0x000fe2000000000a */
[----:B------:R-:W-:Y:S01]  /*69a0*/  F2FP.SATFINITE.E5M2.F32.PACK_AB_MERGE_C R92, R7, R6, RZ ;  /* 0x00000006075c723e */ /* 0x000fe200048060ff */
[----:B------:R-:W-:Y:S02]  /*69b0*/  HADD2.F32 R61, -RZ, R62.H0_H0 ;  /* 0x2000003eff3d7230 */ /* 0x000fe40000004100 */
[----:B------:R-:W-:Y:S01]  /*69c0*/  FMUL R11, R47, R11 ;  /* 0x0000000b2f0b7220 */ /* 0x000fe20000400000 */
[----:B------:R-:W-:Y:S01]  /*69d0*/  F2FP.F16.E5M2.UNPACK_B R64, R59.H1 ;  /* 0x0000003bff40723e */ /* 0x000fe200030004ff */
[----:B------:R-:W-:Y:S01]  /*69e0*/  HADD2.F32 R59, -RZ, R60.H0_H0 ;  /* 0x2000003cff3b7230 */ /* 0x000fe20000004100 */
[----:B------:R-:W-:Y:S01]  /*69f0*/  F2FP.SATFINITE.E5M2.F32.PACK_AB_MERGE_C R92, R5, R4, R92 ;  /* 0x00000004055c723e */ /* 0x000fe2000480605c */
[C---:B------:R-:W-:Y:S01]  /*6a00*/  FFMA R11, R49.reuse, R56, R11 ;  /* 0x00000038310b7223 */ /* 0x040fe2000000000b */
[C---:B------:R-:W-:Y:S01]  /*6a10*/  FFMA R12, R49.reuse, R57, R12 ;  /* 0x00000039310c7223 */ /* 0x040fe2000000000c */
[----:B------:R-:W-:Y:S01]  /*6a20*/  FFMA R13, R49, R58, R13 ;  /* 0x0000003a310d7223 */ /* 0x000fe2000000000d */
[----:B------:R-:W-:Y:S02]  /*6a30*/  HADD2.F32 R62, -RZ, R62.H1_H1 ;  /* 0x3000003eff3e7230 */ /* 0x000fe40000004100 */
[----:B------:R-:W-:Y:S01]  /*6a40*/  FMUL R14, R47, R14 ;  /* 0x0000000e2f0e7220 */ /* 0x000fe20000400000 */
[----:B------:R-:W-:Y:S01]  /*6a50*/  HADD2.F32 R60, -RZ, R60.H1_H1 ;  /* 0x3000003cff3c7230 */ /* 0x000fe20000004100 */
[----:B------:R-:W-:Y:S01]  /*6a60*/  F2FP.SATFINITE.E5M2.F32.PACK_AB_MERGE_C R93, R11, R10, RZ ;  /* 0x0000000a0b5d723e */ /* 0x000fe200048060ff */
[----:B------:R-:W-:Y:S02]  /*6a70*/  HADD2.F32 R51, -RZ, R77.H0_H0 ;  /* 0x2000004dff337230 */ /* 0x000fe40000004100 */
[----:B------:R-:W-:Y:S01]  /*6a80*/  FFMA R14, R49, R59, R14 ;  /* 0x0000003b310e7223 */ /* 0x000fe2000000000e */
[----:B------:R-:W-:Y:S01]  /*6a90*/  FMUL R15, R47, R15 ;  /* 0x0000000f2f0f7220 */ /* 0x000fe20000400000 */
[--C-:B------:R-:W-:Y:S01]  /*6aa0*/  HADD2.F32 R63, -RZ, R64.reuse.H0_H0 ;  /* 0x20000040ff3f7230 */ /* 0x100fe20000004100 */
[----:B------:R-:W-:Y:S01]  /*6ab0*/  F2FP.SATFINITE.E5M2.F32.PACK_AB_MERGE_C R93, R9, R8, R93 ;  /* 0x00000008095d723e */ /* 0x000fe2000480605d */
[----:B------:R-:W-:Y:S02]  /*6ac0*/  HADD2.F32 R64, -RZ, R64.H1_H1 ;  /* 0x30000040ff407230 */ /* 0x000fe40000004100 */
[C---:B------:R-:W-:Y:S01]  /*6ad0*/  FFMA R15, R49.reuse, R60, R15 ;  /* 0x0000003c310f7223 */ /* 0x040fe2000000000f */
[C---:B------:R-:W-:Y:S01]  /*6ae0*/  FFMA R16, R49.reuse, R61, R16 ;  /* 0x0000003d31107223 */ /* 0x040fe20000000010 */
[----:B------:R-:W-:Y:S01]  /*6af0*/  FFMA R17, R49, R62, R17 ;  /* 0x0000003e31117223 */ /* 0x000fe20000000011 */
[C---:B------:R-:W-:Y:S01]  /*6b00*/  FMUL R18, R47.reuse, R18 ;  /* 0x000000122f127220 */ /* 0x040fe20000400000 */
[C---:B------:R-:W-:Y:S01]  /*6b10*/  FMUL R19, R47.reuse, R19 ;  /* 0x000000132f137220 */ /* 0x040fe20000400000 */
[--C-:B------:R-:W-:Y:S02]  /*6b20*/  HADD2.F32 R66, -RZ, R68.reuse.H0_H0 ;  /* 0x20000044ff427230 */ /* 0x100fe40000004100 */
[----:B------:R-:W-:Y:S01]  /*6b30*/  FMUL R3, R47, R22 ;  /* 0x000000162f037220 */ /* 0x000fe20000400000 */
[C---:B------:R-:W-:Y:S01]  /*6b40*/  FFMA R18, R49.reuse, R63, R18 ;  /* 0x0000003f31127223 */ /* 0x040fe20000000012 */
[----:B------:R-:W-:Y:S02]  /*6b50*/  HADD2.F32 R68, -RZ, R68.H1_H1 ;  /* 0x30000044ff447230 */ /* 0x000fe40000004100 */
[----:B------:R-:W-:Y:S01]  /*6b60*/  FFMA R19, R49, R64, R19 ;  /* 0x0000004031137223 */ /* 0x000fe20000000013 */
[----:B------:R-:W-:Y:S01]  /*6b70*/  FMUL R23, R47, R23 ;  /* 0x000000172f177220 */ /* 0x000fe20000400000 */
[C---:B------:R-:W-:Y:S01]  /*6b80*/  FFMA R0, R49.reuse, R65, R0 ;  /* 0x0000004131007223 */ /* 0x040fe20000000000 */
[C---:B------:R-:W-:Y:S01]  /*6b90*/  FFMA R2, R49.reuse, R67, R2 ;  /* 0x0000004331027223 */ /* 0x040fe20000000002 */
[--C-:B------:R-:W-:Y:S02]  /*6ba0*/  HADD2.F32 R71, -RZ, R72.reuse.H0_H0 ;  /* 0x20000048ff477230 */ /* 0x100fe40000004100 */
[----:B------:R-:W-:Y:S01]  /*6bb0*/  FFMA R3, R49, R66, R3 ;  /* 0x0000004231037223 */ /* 0x000fe20000000003 */
[----:B------:R-:W-:Y:S02]  /*6bc0*/  HADD2.F32 R72, -RZ, R72.H1_H1 ;  /* 0x30000048ff487230 */ /* 0x000fe40000004100 */
[----:B------:R-:W-:Y:S01]  /*6bd0*/  FMUL R22, R47, R26 ;  /* 0x0000001a2f167220 */ /* 0x000fe20000400000 */
        /* <DEDUP_REMOVED lines=18> */
[----:B------:R-:W-:Y:S01]  /*6d00*/  F2FP.SATFINITE.E5M2.F32.PACK_AB_MERGE_C R94, R15, R14, RZ ;  /* 0x0000000e0f5e723e */ /* 0x000fe200048060ff */
[----:B------:R-:W-:Y:S01]  /*6d10*/  FFMA R28, R49, R51, R28 ;  /* 0x00000033311c7223 */ /* 0x000fe2000000001c */
[----:B------:R-:W-:Y:S01]  /*6d20*/  F2FP.SATFINITE.E5M2.F32.PACK_AB_MERGE_C R95, R19, R18, RZ ;  /* 0x00000012135f723e */ /* 0x000fe200048060ff */
[C---:B------:R-:W-:Y:S01]  /*6d30*/  FFMA R29, R49.reuse, R48, R29 ;  /* 0x00000030311d7223 */ /* 0x040fe2000000001d */
[C---:B------:R-:W-:Y:S01]  /*6d40*/  FFMA R30, R49.reuse, R77, R30 ;  /* 0x0000004d311e7223 */ /* 0x040fe2000000001e */
[----:B------:R-:W-:Y:S01]  /*6d50*/  FFMA R35, R49, R50, R35 ;  /* 0x0000003231237223 */ /* 0x000fe20000000023 */
[----:B------:R-:W-:Y:S02]  /*6d60*/  F2FP.SATFINITE.E5M2.F32.PACK_AB_MERGE_C R94, R13, R12, R94 ;  /* 0x0000000c0d5e723e */ /* 0x000fe4000480605e */
[----:B------:R-:W-:Y:S02]  /*6d70*/  F2FP.SATFINITE.E5M2.F32.PACK_AB_MERGE_C R95, R17, R16, R95 ;  /* 0x00000010115f723e */ /* 0x000fe4000480605f */
[----:B------:R-:W-:Y:S02]  /*6d80*/  F2FP.SATFINITE.E5M2.F32.PACK_AB_MERGE_C R113, R23, R3, RZ ;  /* 0x000000031771723e */ /* 0x000fe400048060ff */
[----:B------:R-:W-:Y:S01]  /*6d90*/  F2FP.SATFINITE.E5M2.F32.PACK_AB_MERGE_C R114, R27, R22, RZ ;  /* 0x000000161b72723e */ /* 0x000fe200048060ff */
[----:B------:R1:W-:Y:S01]  /*6da0*/  STS.128 [R103+UR43+0x1400], R92 ;  /* 0x0014005c67007988 */ /* 0x0003e20008000c2b */
[----:B------:R-:W-:Y:S02]  /*6db0*/  F2FP.SATFINITE.E5M2.F32.PACK_AB_MERGE_C R116, R31, R26, RZ ;  /* 0x0000001a1f74723e */ /* 0x000fe400048060ff */
[----:B------:R-:W-:Y:S02]  /*6dc0*/  F2FP.SATFINITE.E5M2.F32.PACK_AB_MERGE_C R117, R35, R30, RZ ;  /* 0x0000001e2375723e */ /* 0x000fe400048060ff */
[----:B------:R-:W-:Y:S02]  /*6dd0*/  F2FP.SATFINITE.E5M2.F32.PACK_AB_MERGE_C R112, R2, R0, R113 ;  /* 0x000000000270723e */ /* 0x000fe40004806071 */
[----:B------:R-:W-:Y:S02]  /*6de0*/  F2FP.SATFINITE.E5M2.F32.PACK_AB_MERGE_C R113, R21, R20, R114 ;  /* 0x000000141571723e */ /* 0x000fe40004806072 */
[----:B------:R-:W-:Y:S02]  /*6df0*/  F2FP.SATFINITE.E5M2.F32.PACK_AB_MERGE_C R114, R25, R24, R116 ;  /* 0x000000181972723e */ /* 0x000fe40004806074 */
[----:B------:R-:W-:Y:S02]  /*6e00*/  F2FP.SATFINITE.E5M2.F32.PACK_AB_MERGE_C R115, R29, R28, R117 ;  /* 0x0000001c1d73723e */ /* 0x000fe40004806075 */
[----:B------:R-:W-:Y:S03]  /*6e10*/  IADD3 R116, PT, PT, R44, 0x1, RZ ;  /* 0x000000012c747810 */ /* 0x000fe60007ffe0ff */
[----:B------:R1:W-:Y:S01]  /*6e20*/  STS.128 [R102+0x1010], R112 ;  /* 0x0010107066007388 */ /* 0x0003e20000000c00 */
[----:B------:R-:W-:Y:S01]  /*6e30*/  @!PT LDS RZ, [RZ] ;  /* 0x00000000fffff984 */ /* 0x000fe20000000800 */
[----:B------:R-:W-:Y:S01]  /*6e40*/  @!PT LDS RZ, [RZ] ;  /* 0x00000000fffff984 */ /* 0x000fe20000000800 */
[----:B------:R-:W-:Y:S01]  /*6e50*/  @!PT LDS RZ, [RZ] ;  /* 0x00000000fffff984 */ /* 0x000fe20000000800 */
[----:B------:R-:W-:Y:S01]  /*6e60*/  @!PT LDS RZ, [RZ] ;  /* 0x00000000fffff984 */ /* 0x000fe20000000800 */
[----:B------:R3:W-:Y:S07]  /*6e70*/  MEMBAR.ALL.CTA ;  /* 0x0000000000007992 */ /* 0x0007ee0000008000 */
[----:B---3--:R-:W3:Y:S02]  /*6e80*/  FENCE.VIEW.ASYNC.S ;  /* 0x00000000000073c6 */ /* 0x008ee40000000000 */
[----:B---3--:R-:W-:Y:S06]  /*6e90*/  BAR.SYNC.DEFER_BLOCKING 0x1, 0x80 ;  /* 0x0042000000007b1d */ /* 0x008fec0000010000 */
[----:B------:R-:W-:Y:S05]  /*6ea0*/  @P0 BRA `(.L_x_117) ;  /* 0x0000000000340947 */ /* 0x000fea0003800000 */
[----:B------:R-:W-:Y:S01]  /*6eb0*/  UIADD3 UR12, UPT, UPT, UR43, 0x1400, URZ ;  /* 0x000014002b0c7890 */ /* 0x000fe2000fffe0ff */
[----:B------:R-:W-:Y:S01]  /*6ec0*/  R2UR UR9, R91 ;  /* 0x000000005b0972ca */ /* 0x000fe200000e0000 */
[----:B------:R-:W-:Y:S01]  /*6ed0*/  UIADD3 UR10, UP0, UPT, UR46, 0x680, URZ ;  /* 0x000006802e0a7890 */ /* 0x000fe2000ff1e0ff */
[----:B------:R-:W-:Y:S01]  /*6ee0*/  R2UR UR8, R97 ;  /* 0x00000000610872ca */ /* 0x000fe200000e0000 */
[----:B------:R-:W-:Y:S02]  /*6ef0*/  UMOV UR7, UR36 ;  /* 0x0000002400077c82 */ /* 0x000fe40008000000 */
[----:B------:R-:W-:Y:S01]  /*6f00*/  IMAD.U32 R109, RZ, RZ, UR12 ;  /* 0x0000000cff6d7e24 */ /* 0x000fe2000f8e00ff */
[----:B------:R-:W-:Y:S04]  /*6f10*/  UIADD3.X UR11, UPT, UPT, URZ, UR47, URZ, UP0, !UPT ;  /* 0x0000002fff0b7290 */ /* 0x000fe800087fe4ff */
[----:B------:R-:W-:Y:S03]  /*6f20*/  R2UR UR4, R109 ;  /* 0x000000006d0472ca */ /* 0x000fe600000e0000 */
[----:B------:R-:W-:Y:S02]  /*6f30*/  USHF.L.U32 UR5, UR9, 0x6, URZ ;  /* 0x0000000609057899 */ /* 0x000fe400080006ff */
[----:B------:R-:W-:Y:S09]  /*6f40*/  USHF.L.U32 UR6, UR8, 0x6, URZ ;  /* 0x0000000608067899 */ /* 0x000ff200080006ff */
[----:B------:R3:W-:Y:S01]  /*6f50*/  UTMASTG.3D [UR4], [UR10] ;  /* 0x000000040a0073b5 */ /* 0x0007e20008010000 */
[----:B------:R0:W-:Y:S01]  /*6f60*/  UTMACMDFLUSH ;  /* 0x00000000000079b7 */ /* 0x0001e20000000000 */
[----:B---3--:R-:W-:Y:S04]  /*6f70*/  DEPBAR.LE SB0, 0x0 ;  /* 0x000080000000791a */ /* 0x008fe80000000000 */
.L_x_117:
[----:B------:R-:W-:Y:S05]  /*6f80*/  BSYNC.RECONVERGENT B0 ;  /* 0x0000000000007941 */ /* 0x000fea0003800200 */
.L_x_116:
[----:B------:R-:W-:Y:S01]  /*6f90*/  BAR.SYNC.DEFER_BLOCKING 0x1, 0x80 ;  /* 0x0042000000007b1d */ /* 0x000fe20000010000 */
[----:B------:R-:W-:Y:S01]  /*6fa0*/  ISETP.NE.AND P2, PT, R110, RZ, PT ;  /* 0x000000ff6e00720c */ /* 0x000fe20003f45270 */
[----:B------:R-:W-:Y:S01]  /*6fb0*/  IMAD.IADD R91, R43, 0x1, R79 ;  /* 0x000000012b5b7824 */ /* 0x000fe200078e024f */
[----:B------:R-:W-:Y:S01]  /*6fc0*/  ISETP.NE.AND P0, PT, R111, 0x2, PT ;  /* 0x000000026f00780c */ /* 0x000fe20003f05270 */
[----:B------:R-:W-:Y:S01]  /*6fd0*/  IMAD.IADD R97, R45, 0x1, R90 ;  /* 0x000000012d617824 */ /* 0x000fe200078e025a */
[----:B------:R-:W-:Y:S02]  /*6fe0*/  ISETP.NE.AND P1, PT, R116, 0x4, PT ;  /* 0x000000047400780c */ /* 0x000fe40003f25270 */
[----:B------:R-:W-:Y:S02]  /*6ff0*/  SEL R0, RZ, 0x1, P0 ;  /* 0x00000001ff007807 */ /* 0x000fe40000000000 */
[----:B------:R-:W-:Y:S02]  /*7000*/  SEL R3, RZ, 0x1, P1 ;  /* 0x00000001ff037807 */ /* 0x000fe40000800000 */
[----:B------:R-:W-:Y:S02]  /*7010*/  LOP3.LUT R107, R107, R0, RZ, 0x3c, !PT ;  /* 0x000000006b6b7212 */ /* 0x000fe400078e3cff */
[----:B------:R-:W-:Y:S02]  /*7020*/  LOP3.LUT R108, R108, R3, RZ, 0x3c, !PT ;  /* 0x000000036c6c7212 */ /* 0x000fe400078e3cff */
[----:B------:R-:W-:Y:S02]  /*7030*/  @P2 R2UR UR36, R105 ;  /* 0x00000000692422ca */ /* 0x000fe400000e0000 */
[----:B------:R-:W-:Y:S02]  /*7040*/  SEL R111, R111, RZ, P0 ;  /* 0x000000ff6f6f7207 */ /* 0x000fe40000000000 */
[----:B------:R-:W-:Y:S01]  /*7050*/  SEL R44, R116, RZ, P1 ;  /* 0x000000ff742c7207 */ /* 0x000fe20000800000 */
[----:B------:R-:W-:Y:S10]  /*7060*/  @P2 BRA `(.L_x_118) ;  /* 0xffffffe400842947 */ /* 0x000ff4000383ffff */
[----:B------:R-:W-:Y:S05]  /*7070*/  EXIT ;  /* 0x000000000000794d */ /* 0x000fea0003800000 */
.L_x_20:
[----:B--2---:R2:W1:Y:S02]  /*7080*/  SYNCS.PHASECHK.TRANS64.TRYWAIT P0, [R3+URZ+0x240], R2 ;  /* 0x00024002030075a7 */ /* 0x00446400080011ff */
[----:B-1----:R-:W-:Y:S05]  /*7090*/  @!P0 NANOSLEEP.SYNCS 0x989680 ;  /* 0x009896800000895d */ /* 0x002fea0003900000 */
[----:B------:R-:W1:Y:S02]  /*70a0*/  @!P0 SYNCS.PHASECHK.TRANS64 P0, [R3+URZ+0x240], R2 ;  /* 0x00024002030085a7 */ /* 0x000e6400080010ff */
[----:B-1----:R-:W-:Y:S05]  /*70b0*/  @!P0 BRA `(.L_x_20) ;  /* 0xfffffffc00f08947 */ /* 0x002fea000383ffff */
[----:B------:R-:W-:Y:S05]  /*70c0*/  BRA `(.L_x_119) ;  /* 0xffffffa400f07947 */ /* 0x000fea000383ffff */
.L_x_23:
[----:B-1----:R-:W-:-:S07]  /*70d0*/  MOV R2, UR33 ;  /* 0x0000002100027c02 */ /* 0x002fce0008000f00 */
.L_x_120:
[----:B-1----:R1:W2:Y:S02]  /*70e0*/  SYNCS.PHASECHK.TRANS64.TRYWAIT P0, [R2+URZ+0xd8], R5 ;  /* 0x0000d805020075a7 */ /* 0x0022a400080011ff */
[----:B--2---:R-:W-:Y:S05]  /*70f0*/  @!P0 NANOSLEEP.SYNCS 0x989680 ;  /* 0x009896800000895d */ /* 0x004fea0003900000 */
[----:B------:R-:W2:Y:S02]  /*7100*/  @!P0 SYNCS.PHASECHK.TRANS64 P0, [R2+URZ+0xd8], R5 ;  /* 0x0000d805020085a7 */ /* 0x000ea400080010ff */
[----:B--2---:R-:W-:Y:S05]  /*7110*/  @!P0 BRA `(.L_x_120) ;  /* 0xfffffffc00f08947 */ /* 0x004fea000383ffff */
[----:B------:R-:W-:Y:S05]  /*7120*/  BRA `(.L_x_22) ;  /* 0xffffffa800407947 */ /* 0x000fea000383ffff */
.L_x_29:
[----:B-1----:R-:W-:-:S07]  /*7130*/  MOV R2, UR17 ;  /* 0x0000001100027c02 */ /* 0x002fce0008000f00 */
.L_x_121:
[----:B-1----:R1:W2:Y:S02]  /*7140*/  SYNCS.PHASECHK.TRANS64.TRYWAIT P0, [R2+URZ+0xd8], R5 ;  /* 0x0000d805020075a7 */ /* 0x0022a400080011ff */
[----:B--2---:R-:W-:Y:S05]  /*7150*/  @!P0 NANOSLEEP.SYNCS 0x989680 ;  /* 0x009896800000895d */ /* 0x004fea0003900000 */
[----:B------:R-:W2:Y:S02]  /*7160*/  @!P0 SYNCS.PHASECHK.TRANS64 P0, [R2+URZ+0xd8], R5 ;  /* 0x0000d805020085a7 */ /* 0x000ea400080010ff */
[----:B--2---:R-:W-:Y:S05]  /*7170*/  @!P0 BRA `(.L_x_121) ;  /* 0xfffffffc00f08947 */ /* 0x004fea000383ffff */
[----:B------:R-:W-:Y:S05]  /*7180*/  BRA `(.L_x_28) ;  /* 0xffffffa800e47947 */ /* 0x000fea000383ffff */
.L_x_33:
[----:B-1----:R1:W2:Y:S02]  /*7190*/  SYNCS.PHASECHK.TRANS64.TRYWAIT P0, [R2+URZ+0x1d0], R3 ;  /* 0x0001d003020075a7 */ /* 0x0022a400080011ff */
[----:B--2---:R-:W-:Y:S05]  /*71a0*/  @!P0 NANOSLEEP.SYNCS 0x989680 ;  /* 0x009896800000895d */ /* 0x004fea0003900000 */
[----:B------:R-:W2:Y:S02]  /*71b0*/  @!P0 SYNCS.PHASECHK.TRANS64 P0, [R2+URZ+0x1d0], R3 ;  /* 0x0001d003020085a7 */ /* 0x000ea400080010ff */
[----:B--2---:R-:W-:Y:S05]  /*71c0*/  @!P0 BRA `(.L_x_33) ;  /* 0xfffffffc00f08947 */ /* 0x004fea000383ffff */
[----:B------:R-:W-:Y:S05]  /*71d0*/  BRA `(.L_x_122) ;  /* 0xffffffac00707947 */ /* 0x000fea000383ffff */
.L_x_37:
[----:B----4-:R-:W-:-:S07]  /*71e0*/  MOV R0, UR5 ;  /* 0x0000000500007c02 */ /* 0x010fce0008000f00 */
.L_x_123:
[----:B-1----:R1:W2:Y:S02]  /*71f0*/  SYNCS.PHASECHK.TRANS64.TRYWAIT P0, [R0+URZ], R3 ;  /* 0x00000003000075a7 */ /* 0x0022a400080011ff */
[----:B--2---:R-:W-:Y:S05]  /*7200*/  @!P0 NANOSLEEP.SYNCS 0x989680 ;  /* 0x009896800000895d */ /* 0x004fea0003900000 */
[----:B------:R-:W2:Y:S02]  /*7210*/  @!P0 SYNCS.PHASECHK.TRANS64 P0, [R0+URZ], R3 ;  /* 0x00000003000085a7 */ /* 0x000ea400080010ff */
[----:B--2---:R-:W-:Y:S05]  /*7220*/  @!P0 BRA `(.L_x_123) ;  /* 0xfffffffc00f08947 */ /* 0x004fea000383ffff */
[----:B------:R-:W-:Y:S05]  /*7230*/  BRA `(.L_x_124) ;  /* 0xffffffb000e07947 */ /* 0x000fea000383ffff */
.L_x_38:
[----:B----4-:R-:W-:-:S07]  /*7240*/  MOV R0, UR5 ;  /* 0x0000000500007c02 */ /* 0x010fce0008000f00 */
.L_x_125:
[----:B-1----:R1:W2:Y:S02]  /*7250*/  SYNCS.PHASECHK.TRANS64.TRYWAIT P0, [R0+URZ], R3 ;  /* 0x00000003000075a7 */ /* 0x0022a400080011ff */
[----:B--2---:R-:W-:Y:S05]  /*7260*/  @!P0 NANOSLEEP.SYNCS 0x989680 ;  /* 0x009896800000895d */ /* 0x004fea0003900000 */
[----:B------:R-:W2:Y:S02]  /*7270*/  @!P0 SYNCS.PHASECHK.TRANS64 P0, [R0+URZ], R3 ;  /* 0x00000003000085a7 */ /* 0x000ea400080010ff */
[----:B--2---:R-:W-:Y:S05]  /*7280*/  @!P0 BRA `(.L_x_125) ;  /* 0xfffffffc00f08947 */ /* 0x004fea000383ffff */
[----:B------:R-:W-:Y:S05]  /*7290*/  BRA `(.L_x_126) ;  /* 0xffffffb000ec7947 */ /* 0x000fea000383ffff */
.L_x_39:
[----:B----4-:R-:W-:-:S07]  /*72a0*/  MOV R0, UR5 ;  /* 0x0000000500007c02 */ /* 0x010fce0008000f00 */
.L_x_127:
[----:B-1----:R1:W2:Y:S02]  /*72b0*/  SYNCS.PHASECHK.TRANS64.TRYWAIT P0, [R0+URZ], R3 ;  /* 0x00000003000075a7 */ /* 0x0022a400080011ff */
[----:B--2---:R-:W-:Y:S05]  /*72c0*/  @!P0 NANOSLEEP.SYNCS 0x989680 ;  /* 0x009896800000895d */ /* 0x004fea0003900000 */
[----:B------:R-:W2:Y:S02]  /*72d0*/  @!P0 SYNCS.PHASECHK.TRANS64 P0, [R0+URZ], R3 ;  /* 0x00000003000085a7 */ /* 0x000ea400080010ff */
[----:B--2---:R-:W-:Y:S05]  /*72e0*/  @!P0 BRA `(.L_x_127) ;  /* 0xfffffffc00f08947 */ /* 0x004fea000383ffff */
[----:B------:R-:W-:Y:S05]  /*72f0*/  BRA `(.L_x_128) ;  /* 0xffffffb000f87947 */ /* 0x000fea000383ffff */
.L_x_40:
[----:B----4-:R-:W-:-:S07]  /*7300*/  MOV R0, UR5 ;  /* 0x0000000500007c02 */ /* 0x010fce0008000f00 */
.L_x_129:
[----:B-1----:R1:W2:Y:S02]  /*7310*/  SYNCS.PHASECHK.TRANS64.TRYWAIT P0, [R0+URZ], R3 ;  /* 0x00000003000075a7 */ /* 0x0022a400080011ff */
[----:B--2---:R-:W-:Y:S05]  /*7320*/  @!P0 NANOSLEEP.SYNCS 0x989680 ;  /* 0x009896800000895d */ /* 0x004fea0003900000 */
[----:B------:R-:W2:Y:S02]  /*7330*/  @!P0 SYNCS.PHASECHK.TRANS64 P0, [R0+URZ], R3 ;  /* 0x00000003000085a7 */ /* 0x000ea400080010ff */
[----:B--2---:R-:W-:Y:S05]  /*7340*/  @!P0 BRA `(.L_x_129) ;  /* 0xfffffffc00f08947 */ /* 0x004fea000383ffff */
[----:B------:R-:W-:Y:S05]  /*7350*/  BRA `(.L_x_130) ;  /* 0xffffffb400047947 */ /* 0x000fea000383ffff */
.L_x_41:
[----:B----4-:R-:W-:-:S07]  /*7360*/  MOV R0, UR5 ;  /* 0x0000000500007c02 */ /* 0x010fce0008000f00 */
.L_x_131:
[----:B-1----:R1:W2:Y:S02]  /*7370*/  SYNCS.PHASECHK.TRANS64.TRYWAIT P0, [R0+URZ], R3 ;  /* 0x00000003000075a7 */ /* 0x0022a400080011ff */
[----:B--2---:R-:W-:Y:S05]  /*7380*/  @!P0 NANOSLEEP.SYNCS 0x989680 ;  /* 0x009896800000895d */ /* 0x004fea0003900000 */
[----:B------:R-:W2:Y:S02]  /*7390*/  @!P0 SYNCS.PHASECHK.TRANS64 P0, [R0+URZ], R3 ;  /* 0x00000003000085a7 */ /* 0x000ea400080010ff */
[----:B--2---:R-:W-:Y:S05]  /*73a0*/  @!P0 BRA `(.L_x_131) ;  /* 0xfffffffc00f08947 */ /* 0x004fea000383ffff */
[----:B------:R-:W-:Y:S05]  /*73b0*/  BRA `(.L_x_132) ;  /* 0xffffffb400107947 */ /* 0x000fea000383ffff */
.L_x_42:
[----:B----4-:R-:W-:-:S07]  /*73c0*/  MOV R0, UR5 ;  /* 0x0000000500007c02 */ /* 0x010fce0008000f00 */
.L_x_133:
[----:B-1----:R1:W2:Y:S02]  /*73d0*/  SYNCS.PHASECHK.TRANS64.TRYWAIT P0, [R0+URZ], R3 ;  /* 0x00000003000075a7 */ /* 0x0022a400080011ff */
[----:B--2---:R-:W-:Y:S05]  /*73e0*/  @!P0 NANOSLEEP.SYNCS 0x989680 ;  /* 0x009896800000895d */ /* 0x004fea0003900000 */
[----:B------:R-:W2:Y:S02]  /*73f0*/  @!P0 SYNCS.PHASECHK.TRANS64 P0, [R0+URZ], R3 ;  /* 0x00000003000085a7 */ /* 0x000ea400080010ff */
[----:B--2---:R-:W-:Y:S05]  /*7400*/  @!P0 BRA `(.L_x_133) ;  /* 0xfffffffc00f08947 */ /* 0x004fea000383ffff */
[----:B------:R-:W-:Y:S05]  /*7410*/  BRA `(.L_x_134) ;  /* 0xffffffb4001c7947 */ /* 0x000fea000383ffff */
.L_x_43:
[----:B----4-:R-:W-:-:S07]  /*7420*/  MOV R0, UR5 ;  /* 0x0000000500007c02 */ /* 0x010fce0008000f00 */
.L_x_135:
[----:B-1----:R1:W2:Y:S02]  /*7430*/  SYNCS.PHASECHK.TRANS64.TRYWAIT P0, [R0+URZ], R3 ;  /* 0x00000003000075a7 */ /* 0x0022a400080011ff */
[----:B--2---:R-:W-:Y:S05]  /*7440*/  @!P0 NANOSLEEP.SYNCS 0x989680 ;  /* 0x009896800000895d */ /* 0x004fea0003900000 */
[----:B------:R-:W2:Y:S02]  /*7450*/  @!P0 SYNCS.PHASECHK.TRANS64 P0, [R0+URZ], R3 ;  /* 0x00000003000085a7 */ /* 0x000ea400080010ff */
[----:B--2---:R-:W-:Y:S05]  /*7460*/  @!P0 BRA `(.L_x_135) ;  /* 0xfffffffc00f08947 */ /* 0x004fea000383ffff */
[----:B------:R-:W-:Y:S05]  /*7470*/  BRA `(.L_x_136) ;  /* 0xffffffb400287947 */ /* 0x000fea000383ffff */
.L_x_44:
[----:B----4-:R-:W-:-:S07]  /*7480*/  MOV R0, UR5 ;  /* 0x0000000500007c02 */ /* 0x010fce0008000f00 */
.L_x_137:
[----:B-1----:R1:W2:Y:S02]  /*7490*/  SYNCS.PHASECHK.TRANS64.TRYWAIT P0, [R0+URZ], R3 ;  /* 0x00000003000075a7 */ /* 0x0022a400080011ff */
[----:B--2---:R-:W-:Y:S05]  /*74a0*/  @!P0 NANOSLEEP.SYNCS 0x989680 ;  /* 0x009896800000895d */ /* 0x004fea0003900000 */
[----:B------:R-:W2:Y:S02]  /*74b0*/  @!P0 SYNCS.PHASECHK.TRANS64 P0, [R0+URZ], R3 ;  /* 0x00000003000085a7 */ /* 0x000ea400080010ff */
[----:B--2---:R-:W-:Y:S05]  /*74c0*/  @!P0 BRA `(.L_x_137) ;  /* 0xfffffffc00f08947 */ /* 0x004fea000383ffff */
[----:B------:R-:W-:Y:S05]  /*74d0*/  BRA `(.L_x_138) ;  /* 0xffffffb400347947 */ /* 0x000fea000383ffff */
.L_x_45:
[----:B----4-:R-:W-:-:S07]  /*74e0*/  MOV R0, UR5 ;  /* 0x0000000500007c02 */ /* 0x010fce0008000f00 */
.L_x_139:
[----:B-1----:R1:W2:Y:S02]  /*74f0*/  SYNCS.PHASECHK.TRANS64.TRYWAIT P0, [R0+URZ], R3 ;  /* 0x00000003000075a7 */ /* 0x0022a400080011ff */
[----:B--2---:R-:W-:Y:S05]  /*7500*/  @!P0 NANOSLEEP.SYNCS 0x989680 ;  /* 0x009896800000895d */ /* 0x004fea0003900000 */
[----:B------:R-:W2:Y:S02]  /*7510*/  @!P0 SYNCS.PHASECHK.TRANS64 P0, [R0+URZ], R3 ;  /* 0x00000003000085a7 */ /* 0x000ea400080010ff */
[----:B--2---:R-:W-:Y:S05]  /*7520*/  @!P0 BRA `(.L_x_139) ;  /* 0xfffffffc00f08947 */ /* 0x004fea000383ffff */
[----:B------:R-:W-:Y:S05]  /*7530*/  BRA `(.L_x_140) ;  /* 0xffffffb400407947 */ /* 0x000fea000383ffff */
.L_x_46:
[----:B----4-:R-:W-:-:S07]  /*7540*/  MOV R0, UR5 ;  /* 0x0000000500007c02 */ /* 0x010fce0008000f00 */
.L_x_141:
[----:B-1----:R1:W2:Y:S02]  /*7550*/  SYNCS.PHASECHK.TRANS64.TRYWAIT P0, [R0+URZ], R3 ;  /* 0x00000003000075a7 */ /* 0x0022a400080011ff */
[----:B--2---:R-:W-:Y:S05]  /*7560*/  @!P0 NANOSLEEP.SYNCS 0x989680 ;  /* 0x009896800000895d */ /* 0x004fea0003900000 */
[----:B------:R-:W2:Y:S02]  /*7570*/  @!P0 SYNCS.PHASECHK.TRANS64 P0, [R0+URZ], R3 ;  /* 0x00000003000085a7 */ /* 0x000ea400080010ff */
[----:B--2---:R-:W-:Y:S05]  /*7580*/  @!P0 BRA `(.L_x_141) ;  /* 0xfffffffc00f08947 */ /* 0x004fea000383ffff */
[----:B------:R-:W-:Y:S05]  /*7590*/  BRA `(.L_x_142) ;  /* 0xffffffb4004c7947 */ /* 0x000fea000383ffff */
.L_x_47:
[----:B----4-:R-:W-:-:S07]  /*75a0*/  MOV R0, UR5 ;  /* 0x0000000500007c02 */ /* 0x010fce0008000f00 */
.L_x_143:
[----:B-1----:R1:W2:Y:S02]  /*75b0*/  SYNCS.PHASECHK.TRANS64.TRYWAIT P0, [R0+URZ], R3 ;  /* 0x00000003000075a7 */ /* 0x0022a400080011ff */
[----:B--2---:R-:W-:Y:S05]  /*75c0*/  @!P0 NANOSLEEP.SYNCS 0x989680 ;  /* 0x009896800000895d */ /* 0x004fea0003900000 */
[----:B------:R-:W2:Y:S02]  /*75d0*/  @!P0 SYNCS.PHASECHK.TRANS64 P0, [R0+URZ], R3 ;  /* 0x00000003000085a7 */ /* 0x000ea400080010ff */
[----:B--2---:R-:W-:Y:S05]  /*75e0*/  @!P0 BRA `(.L_x_143) ;  /* 0xfffffffc00f08947 */ /* 0x004fea000383ffff */
[----:B------:R-:W-:Y:S05]  /*75f0*/  BRA `(.L_x_144) ;  /* 0xffffffb400587947 */ /* 0x000fea000383ffff */
.L_x_48:
[----:B----4-:R-:W-:-:S07]  /*7600*/  MOV R0, UR5 ;  /* 0x0000000500007c02 */ /* 0x010fce0008000f00 */
.L_x_145:
[----:B-1----:R1:W2:Y:S02]  /*7610*/  SYNCS.PHASECHK.TRANS64.TRYWAIT P0, [R0+URZ], R3 ;  /* 0x00000003000075a7 */ /* 0x0022a400080011ff */
[----:B--2---:R-:W-:Y:S05]  /*7620*/  @!P0 NANOSLEEP.SYNCS 0x989680 ;  /* 0x009896800000895d */ /* 0x004fea0003900000 */
[----:B------:R-:W2:Y:S02]  /*7630*/  @!P0 SYNCS.PHASECHK.TRANS64 P0, [R0+URZ], R3 ;  /* 0x00000003000085a7 */ /* 0x000ea400080010ff */
[----:B--2---:R-:W-:Y:S05]  /*7640*/  @!P0 BRA `(.L_x_145) ;  /* 0xfffffffc00f08947 */ /* 0x004fea000383ffff */
[----:B------:R-:W-:Y:S05]  /*7650*/  BRA `(.L_x_146) ;  /* 0xffffffb400647947 */ /* 0x000fea000383ffff */
.L_x_49:
[----:B----4-:R-:W-:-:S07]  /*7660*/  MOV R0, UR5 ;  /* 0x0000000500007c02 */ /* 0x010fce0008000f00 */
.L_x_147:
[----:B-1----:R1:W2:Y:S02]  /*7670*/  SYNCS.PHASECHK.TRANS64.TRYWAIT P0, [R0+URZ], R3 ;  /* 0x00000003000075a7 */ /* 0x0022a400080011ff */
[----:B--2---:R-:W-:Y:S05]  /*7680*/  @!P0 NANOSLEEP.SYNCS 0x989680 ;  /* 0x009896800000895d */ /* 0x004fea0003900000 */
[----:B------:R-:W2:Y:S02]  /*7690*/  @!P0 SYNCS.PHASECHK.TRANS64 P0, [R0+URZ], R3 ;  /* 0x00000003000085a7 */ /* 0x000ea400080010ff */
[----:B--2---:R-:W-:Y:S05]  /*76a0*/  @!P0 BRA `(.L_x_147) ;  /* 0xfffffffc00f08947 */ /* 0x004fea000383ffff */
[----:B------:R-:W-:Y:S05]  /*76b0*/  BRA `(.L_x_148) ;  /* 0xffffffb400707947 */ /* 0x000fea000383ffff */
.L_x_50:
[----:B----4-:R-:W-:-:S07]  /*76c0*/  MOV R0, UR5 ;  /* 0x0000000500007c02 */ /* 0x010fce0008000f00 */
.L_x_149:
[----:B-1----:R1:W2:Y:S02]  /*76d0*/  SYNCS.PHASECHK.TRANS64.TRYWAIT P0, [R0+URZ], R3 ;  /* 0x00000003000075a7 */ /* 0x0022a400080011ff */
[----:B--2---:R-:W-:Y:S05]  /*76e0*/  @!P0 NANOSLEEP.SYNCS 0x989680 ;  /* 0x009896800000895d */ /* 0x004fea0003900000 */
[----:B------:R-:W2:Y:S02]  /*76f0*/  @!P0 SYNCS.PHASECHK.TRANS64 P0, [R0+URZ], R3 ;  /* 0x00000003000085a7 */ /* 0x000ea400080010ff */
[----:B--2---:R-:W-:Y:S05]  /*7700*/  @!P0 BRA `(.L_x_149) ;  /* 0xfffffffc00f08947 */ /* 0x004fea000383ffff */
[----:B------:R-:W-:Y:S05]  /*7710*/  BRA `(.L_x_150) ;  /* 0xffffffb4007c7947 */ /* 0x000fea000383ffff */
.L_x_51:
[----:B----4-:R-:W-:-:S07]  /*7720*/  MOV R0, UR5 ;  /* 0x0000000500007c02 */ /* 0x010fce0008000f00 */
.L_x_151:
[----:B-1----:R1:W2:Y:S02]  /*7730*/  SYNCS.PHASECHK.TRANS64.TRYWAIT P0, [R0+URZ], R3 ;  /* 0x00000003000075a7 */ /* 0x0022a400080011ff */
[----:B--2---:R-:W-:Y:S05]  /*7740*/  @!P0 NANOSLEEP.SYNCS 0x989680 ;  /* 0x009896800000895d */ /* 0x004fea0003900000 */
[----:B------:R-:W2:Y:S02]  /*7750*/  @!P0 SYNCS.PHASECHK.TRANS64 P0, [R0+URZ], R3 ;  /* 0x00000003000085a7 */ /* 0x000ea400080010ff */
[----:B--2---:R-:W-:Y:S05]  /*7760*/  @!P0 BRA `(.L_x_151) ;  /* 0xfffffffc00f08947 */ /* 0x004fea000383ffff */
[----:B------:R-:W-:Y:S05]  /*7770*/  BRA `(.L_x_152) ;  /* 0xffffffb400887947 */ /* 0x000fea000383ffff */
.L_x_52:
[----:B----4-:R-:W-:-:S07]  /*7780*/  MOV R0, UR5 ;  /* 0x0000000500007c02 */ /* 0x010fce0008000f00 */
.L_x_153:
[----:B-1----:R1:W2:Y:S02]  /*7790*/  SYNCS.PHASECHK.TRANS64.TRYWAIT P0, [R0+URZ], R3 ;  /* 0x00000003000075a7 */ /* 0x0022a400080011ff */
[----:B--2---:R-:W-:Y:S05]  /*77a0*/  @!P0 NANOSLEEP.SYNCS 0x989680 ;  /* 0x009896800000895d */ /* 0x004fea0003900000 */
[----:B------:R-:W2:Y:S02]  /*77b0*/  @!P0 SYNCS.PHASECHK.TRANS64 P0, [R0+URZ], R3 ;  /* 0x00000003000085a7 */ /* 0x000ea400080010ff */
[----:B--2---:R-:W-:Y:S05]  /*77c0*/  @!P0 BRA `(.L_x_153) ;  /* 0xfffffffc00f08947 */ /* 0x004fea000383ffff */
[----:B------:R-:W-:Y:S05]  /*77d0*/  BRA `(.L_x_154) ;  /* 0xffffffb400947947 */ /* 0x000fea000383ffff */
.L_x_53:
[----:B----4-:R-:W-:-:S07]  /*77e0*/  MOV R0, UR5 ;  /* 0x0000000500007c02 */ /* 0x010fce0008000f00 */
.L_x_155:
[----:B-1----:R1:W2:Y:S02]  /*77f0*/  SYNCS.PHASECHK.TRANS64.TRYWAIT P0, [R0+URZ], R3 ;  /* 0x00000003000075a7 */ /* 0x0022a400080011ff */
[----:B--2---:R-:W-:Y:S05]  /*7800*/  @!P0 NANOSLEEP.SYNCS 0x989680 ;  /* 0x009896800000895d */ /* 0x004fea0003900000 */
[----:B------:R-:W2:Y:S02]  /*7810*/  @!P0 SYNCS.PHASECHK.TRANS64 P0, [R0+URZ], R3 ;  /* 0x00000003000085a7 */ /* 0x000ea400080010ff */
[----:B--2---:R-:W-:Y:S05]  /*7820*/  @!P0 BRA `(.L_x_155) ;  /* 0xfffffffc00f08947 */ /* 0x004fea000383ffff */
[----:B------:R-:W-:Y:S05]  /*7830*/  BRA `(.L_x_156) ;  /* 0xffffffb400a07947 */ /* 0x000fea000383ffff */
.L_x_54:
[----:B----4-:R-:W-:-:S07]  /*7840*/  MOV R0, UR5 ;  /* 0x0000000500007c02 */ /* 0x010fce0008000f00 */
.L_x_157:
[----:B-1----:R1:W2:Y:S02]  /*7850*/  SYNCS.PHASECHK.TRANS64.TRYWAIT P0, [R0+URZ], R3 ;  /* 0x00000003000075a7 */ /* 0x0022a400080011ff */
[----:B--2---:R-:W-:Y:S05]  /*7860*/  @!P0 NANOSLEEP.SYNCS 0x989680 ;  /* 0x009896800000895d */ /* 0x004fea0003900000 */
[----:B------:R-:W2:Y:S02]  /*7870*/  @!P0 SYNCS.PHASECHK.TRANS64 P0, [R0+URZ], R3 ;  /* 0x00000003000085a7 */ /* 0x000ea400080010ff */
[----:B--2---:R-:W-:Y:S05]  /*7880*/  @!P0 BRA `(.L_x_157) ;  /* 0xfffffffc00f08947 */ /* 0x004fea000383ffff */
[----:B------:R-:W-:Y:S05]  /*7890*/  BRA `(.L_x_158) ;  /* 0xffffffb400ac7947 */ /* 0x000fea000383ffff */
.L_x_55:
[----:B----4-:R-:W-:-:S07]  /*78a0*/  MOV R0, UR5 ;  /* 0x0000000500007c02 */ /* 0x010fce0008000f00 */
.L_x_159:
[----:B-1----:R1:W2:Y:S02]  /*78b0*/  SYNCS.PHASECHK.TRANS64.TRYWAIT P0, [R0+URZ], R3 ;  /* 0x00000003000075a7 */ /* 0x0022a400080011ff */
[----:B--2---:R-:W-:Y:S05]  /*78c0*/  @!P0 NANOSLEEP.SYNCS 0x989680 ;  /* 0x009896800000895d */ /* 0x004fea0003900000 */
[----:B------:R-:W2:Y:S02]  /*78d0*/  @!P0 SYNCS.PHASECHK.TRANS64 P0, [R0+URZ], R3 ;  /* 0x00000003000085a7 */ /* 0x000ea400080010ff */
[----:B--2---:R-:W-:Y:S05]  /*78e0*/  @!P0 BRA `(.L_x_159) ;  /* 0xfffffffc00f08947 */ /* 0x004fea000383ffff */
[----:B------:R-:W-:Y:S05]  /*78f0*/  BRA `(.L_x_160) ;  /* 0xffffffb400b87947 */ /* 0x000fea000383ffff */
.L_x_56:
[----:B----4-:R-:W-:-:S07]  /*7900*/  MOV R0, UR5 ;  /* 0x0000000500007c02 */ /* 0x010fce0008000f00 */
.L_x_161:
[----:B-1----:R1:W2:Y:S02]  /*7910*/  SYNCS.PHASECHK.TRANS64.TRYWAIT P0, [R0+URZ], R3 ;  /* 0x00000003000075a7 */ /* 0x0022a400080011ff */
[----:B--2---:R-:W-:Y:S05]  /*7920*/  @!P0 NANOSLEEP.SYNCS 0x989680 ;  /* 0x009896800000895d */ /* 0x004fea0003900000 */
[----:B------:R-:W2:Y:S02]  /*7930*/  @!P0 SYNCS.PHASECHK.TRANS64 P0, [R0+URZ], R3 ;  /* 0x00000003000085a7 */ /* 0x000ea400080010ff */
[----:B--2---:R-:W-:Y:S05]  /*7940*/  @!P0 BRA `(.L_x_161) ;  /* 0xfffffffc00f08947 */ /* 0x004fea000383ffff */
[----:B------:R-:W-:Y:S05]  /*7950*/  BRA `(.L_x_162) ;  /* 0xffffffb400c47947 */ /* 0x000fea000383ffff */
.L_x_57:
[----:B----4-:R-:W-:-:S07]  /*7960*/  MOV R0, UR5 ;  /* 0x0000000500007c02 */ /* 0x010fce0008000f00 */
.L_x_163:
[----:B-1----:R1:W2:Y:S02]  /*7970*/  SYNCS.PHASECHK.TRANS64.TRYWAIT P0, [R0+URZ], R3 ;  /* 0x00000003000075a7 */ /* 0x0022a400080011ff */
[----:B--2---:R-:W-:Y:S05]  /*7980*/  @!P0 NANOSLEEP.SYNCS 0x989680 ;  /* 0x009896800000895d */ /* 0x004fea0003900000 */
[----:B------:R-:W2:Y:S02]  /*7990*/  @!P0 SYNCS.PHASECHK.TRANS64 P0, [R0+URZ], R3 ;  /* 0x00000003000085a7 */ /* 0x000ea400080010ff */
[----:B--2---:R-:W-:Y:S05]  /*79a0*/  @!P0 BRA `(.L_x_163) ;  /* 0xfffffffc00f08947 */ /* 0x004fea000383ffff */
[----:B------:R-:W-:Y:S05]  /*79b0*/  BRA `(.L_x_164) ;  /* 0xffffffb400d07947 */ /* 0x000fea000383ffff */
.L_x_58:
[----:B----4-:R-:W-:-:S07]  /*79c0*/  MOV R0, UR5 ;  /* 0x0000000500007c02 */ /* 0x010fce0008000f00 */
.L_x_165:
[----:B-1----:R1:W2:Y:S02]  /*79d0*/  SYNCS.PHASECHK.TRANS64.TRYWAIT P0, [R0+URZ], R3 ;  /* 0x00000003000075a7 */ /* 0x0022a400080011ff */
[----:B--2---:R-:W-:Y:S05]  /*79e0*/  @!P0 NANOSLEEP.SYNCS 0x989680 ;  /* 0x009896800000895d */ /* 0x004fea0003900000 */
[----:B------:R-:W2:Y:S02]  /*79f0*/  @!P0 SYNCS.PHASECHK.TRANS64 P0, [R0+URZ], R3 ;  /* 0x00000003000085a7 */ /* 0x000ea400080010ff */
[----:B--2---:R-:W-:Y:S05]  /*7a00*/  @!P0 BRA `(.L_x_165) ;  /* 0xfffffffc00f08947 */ /* 0x004fea000383ffff */
[----:B------:R-:W-:Y:S05]  /*7a10*/  BRA `(.L_x_166) ;  /* 0xffffffb400dc7947 */ /* 0x000fea000383ffff */
.L_x_59:
[----:B----4-:R-:W-:-:S07]  /*7a20*/  MOV R0, UR5 ;  /* 0x0000000500007c02 */ /* 0x010fce0008000f00 */
.L_x_167:
[----:B-1----:R1:W2:Y:S02]  /*7a30*/  SYNCS.PHASECHK.TRANS64.TRYWAIT P0, [R0+URZ], R3 ;  /* 0x00000003000075a7 */ /* 0x0022a400080011ff */
[----:B--2---:R-:W-:Y:S05]  /*7a40*/  @!P0 NANOSLEEP.SYNCS 0x989680 ;  /* 0x009896800000895d */ /* 0x004fea0003900000 */
[----:B------:R-:W2:Y:S02]  /*7a50*/  @!P0 SYNCS.PHASECHK.TRANS64 P0, [R0+URZ], R3 ;  /* 0x00000003000085a7 */ /* 0x000ea400080010ff */
[----:B--2---:R-:W-:Y:S05]  /*7a60*/  @!P0 BRA `(.L_x_167) ;  /* 0xfffffffc00f08947 */ /* 0x004fea000383ffff */
[----:B------:R-:W-:Y:S05]  /*7a70*/  BRA `(.L_x_168) ;  /* 0xffffffb400e87947 */ /* 0x000fea000383ffff */
.L_x_60:
[----:B----4-:R-:W-:-:S07]  /*7a80*/  MOV R0, UR5 ;  /* 0x0000000500007c02 */ /* 0x010fce0008000f00 */
.L_x_169:
[----:B-1----:R1:W2:Y:S02]  /*7a90*/  SYNCS.PHASECHK.TRANS64.TRYWAIT P0, [R0+URZ], R3 ;  /* 0x00000003000075a7 */ /* 0x0022a400080011ff */
[----:B--2---:R-:W-:Y:S05]  /*7aa0*/  @!P0 NANOSLEEP.SYNCS 0x989680 ;  /* 0x009896800000895d */ /* 0x004fea0003900000 */
[----:B------:R-:W2:Y:S02]  /*7ab0*/  @!P0 SYNCS.PHASECHK.TRANS64 P0, [R0+URZ], R3 ;  /* 0x00000003000085a7 */ /* 0x000ea400080010ff */
[----:B--2---:R-:W-:Y:S05]  /*7ac0*/  @!P0 BRA `(.L_x_169) ;  /* 0xfffffffc00f08947 */ /* 0x004fea000383ffff */
[----:B------:R-:W-:Y:S05]  /*7ad0*/  BRA `(.L_x_170) ;  /* 0xffffffb400f47947 */ /* 0x000fea000383ffff */
.L_x_61:
[----:B----4-:R-:W-:-:S07]  /*7ae0*/  MOV R0, UR5 ;  /* 0x0000000500007c02 */ /* 0x010fce0008000f00 */
.L_x_171:
[----:B-1----:R1:W2:Y:S02]  /*7af0*/  SYNCS.PHASECHK.TRANS64.TRYWAIT P0, [R0+URZ], R3 ;  /* 0x00000003000075a7 */ /* 0x0022a400080011ff */
[----:B--2---:R-:W-:Y:S05]  /*7b00*/  @!P0 NANOSLEEP.SYNCS 0x989680 ;  /* 0x009896800000895d */ /* 0x004fea0003900000 */
[----:B------:R-:W2:Y:S02]  /*7b10*/  @!P0 SYNCS.PHASECHK.TRANS64 P0, [R0+URZ], R3 ;  /* 0x00000003000085a7 */ /* 0x000ea400080010ff */
[----:B--2---:R-:W-:Y:S05]  /*7b20*/  @!P0 BRA `(.L_x_171) ;  /* 0xfffffffc00f08947 */ /* 0x004fea000383ffff */
[----:B------:R-:W-:Y:S05]  /*7b30*/  BRA `(.L_x_172) ;  /* 0xffffffb800007947 */ /* 0x000fea000383ffff */
.L_x_62:
[----:B----4-:R-:W-:-:S07]  /*7b40*/  MOV R0, UR5 ;  /* 0x0000000500007c02 */ /* 0x010fce0008000f00 */
.L_x_173:
[----:B-1----:R1:W2:Y:S02]  /*7b50*/  SYNCS.PHASECHK.TRANS64.TRYWAIT P0, [R0+URZ], R3 ;  /* 0x00000003000075a7 */ /* 0x0022a400080011ff */
[----:B--2---:R-:W-:Y:S05]  /*7b60*/  @!P0 NANOSLEEP.SYNCS 0x989680 ;  /* 0x009896800000895d */ /* 0x004fea0003900000 */
[----:B------:R-:W2:Y:S02]  /*7b70*/  @!P0 SYNCS.PHASECHK.TRANS64 P0, [R0+URZ], R3 ;  /* 0x00000003000085a7 */ /* 0x000ea400080010ff */
[----:B--2---:R-:W-:Y:S05]  /*7b80*/  @!P0 BRA `(.L_x_173) ;  /* 0xfffffffc00f08947 */ /* 0x004fea000383ffff */
[----:B------:R-:W-:Y:S05]  /*7b90*/  BRA `(.L_x_174) ;  /* 0xffffffb8000c7947 */ /* 0x000fea000383ffff */
.L_x_65:
[----:B-1----:R1:W2:Y:S02]  /*7ba0*/  SYNCS.PHASECHK.TRANS64.TRYWAIT P0, [R0+URZ+0x230], R5 ;  /* 0x00023005000075a7 */ /* 0x0022a400080011ff */
[----:B--2---:R-:W-:Y:S05]  /*7bb0*/  @!P0 NANOSLEEP.SYNCS 0x989680 ;  /* 0x009896800000895d */ /* 0x004fea0003900000 */
[----:B------:R-:W2:Y:S02]  /*7bc0*/  @!P0 SYNCS.PHASECHK.TRANS64 P0, [R0+URZ+0x230], R5 ;  /* 0x00023005000085a7 */ /* 0x000ea400080010ff */
[----:B--2---:R-:W-:Y:S05]  /*7bd0*/  @!P0 BRA `(.L_x_65) ;  /* 0xfffffffc00f08947 */ /* 0x004fea000383ffff */
[----:B------:R-:W-:Y:S05]  /*7be0*/  BRA `(.L_x_175) ;  /* 0xffffffb800687947 */ /* 0x000fea000383ffff */
.L_x_66:
[----:B------:R-:W-:-:S07]  /*7bf0*/  MOV R0, UR5 ;  /* 0x0000000500007c02 */ /* 0x000fce0008000f00 */
.L_x_176:
[----:B-1----:R1:W2:Y:S02]  /*7c00*/  SYNCS.PHASECHK.TRANS64.TRYWAIT P0, [R0+URZ+0x1e0], R5 ;  /* 0x0001e005000075a7 */ /* 0x0022a400080011ff */
[----:B--2---:R-:W-:Y:S05]  /*7c10*/  @!P0 NANOSLEEP.SYNCS 0x989680 ;  /* 0x009896800000895d */ /* 0x004fea0003900000 */
[----:B------:R-:W2:Y:S02]  /*7c20*/  @!P0 SYNCS.PHASECHK.TRANS64 P0, [R0+URZ+0x1e0], R5 ;  /* 0x0001e005000085a7 */ /* 0x000ea400080010ff */
[----:B--2---:R-:W-:Y:S05]  /*7c30*/  @!P0 BRA `(.L_x_176) ;  /* 0xfffffffc00f08947 */ /* 0x004fea000383ffff */
[----:B------:R-:W-:Y:S05]  /*7c40*/  BRA `(.L_x_177) ;  /* 0xffffffb800787947 */ /* 0x000fea000383ffff */
.L_x_67:
[----:B-1----:R1:W2:Y:S02]  /*7c50*/  SYNCS.PHASECHK.TRANS64.TRYWAIT P1, [R0+URZ+0x1d0], R5 ;  /* 0x0001d005000075a7 */ /* 0x0022a400080211ff */
[----:B--2---:R-:W-:Y:S05]  /*7c60*/  @!P1 NANOSLEEP.SYNCS 0x989680 ;  /* 0x009896800000995d */ /* 0x004fea0003900000 */
[----:B------:R-:W2:Y:S02]  /*7c70*/  @!P1 SYNCS.PHASECHK.TRANS64 P1, [R0+URZ+0x1d0], R5 ;  /* 0x0001d005000095a7 */ /* 0x000ea400080210ff */
[----:B--2---:R-:W-:Y:S05]  /*7c80*/  @!P1 BRA `(.L_x_67) ;  /* 0xfffffffc00f09947 */ /* 0x004fea000383ffff */
[----:B------:R-:W-:Y:S05]  /*7c90*/  BRA `(.L_x_178) ;  /* 0xffffffb800a87947 */ /* 0x000fea000383ffff */
.L_x_70:
[----:B------:R-:W-:-:S07]  /*7ca0*/  MOV R0, UR5 ;  /* 0x0000000500007c02 */ /* 0x000fce0008000f00 */
.L_x_179:
[----:B-1----:R1:W2:Y:S02]  /*7cb0*/  SYNCS.PHASECHK.TRANS64.TRYWAIT P0, [R0+URZ+0x1e0], R3 ;  /* 0x0001e003000075a7 */ /* 0x0022a400080011ff */
[----:B--2---:R-:W-:Y:S05]  /*7cc0*/  @!P0 NANOSLEEP.SYNCS 0x989680 ;  /* 0x009896800000895d */ /* 0x004fea0003900000 */
[----:B------:R-:W2:Y:S02]  /*7cd0*/  @!P0 SYNCS.PHASECHK.TRANS64 P0, [R0+URZ+0x1e0], R3 ;  /* 0x0001e003000085a7 */ /* 0x000ea400080010ff */
[----:B--2---:R-:W-:Y:S05]  /*7ce0*/  @!P0 BRA `(.L_x_179) ;  /* 0xfffffffc00f08947 */ /* 0x004fea000383ffff */
[----:B------:R-:W-:Y:S05]  /*7cf0*/  BRA `(.L_x_69) ;  /* 0xffffffb800fc7947 */ /* 0x000fea000383ffff */
.L_x_77:
[----:B-1----:R1:W2:Y:S02]  /*7d00*/  SYNCS.PHASECHK.TRANS64.TRYWAIT P1, [R0+URZ+0x1d0], R5 ;  /* 0x0001d005000075a7 */ /* 0x0022a400080211ff */
[----:B--2---:R-:W-:Y:S05]  /*7d10*/  @!P1 NANOSLEEP.SYNCS 0x989680 ;  /* 0x009896800000995d */ /* 0x004fea0003900000 */
[----:B------:R-:W2:Y:S02]  /*7d20*/  @!P1 SYNCS.PHASECHK.TRANS64 P1, [R0+URZ+0x1d0], R5 ;  /* 0x0001d005000095a7 */ /* 0x000ea400080210ff */
[----:B--2---:R-:W-:Y:S05]  /*7d30*/  @!P1 BRA `(.L_x_77) ;  /* 0xfffffffc00f09947 */ /* 0x004fea000383ffff */
[----:B------:R-:W-:Y:S05]  /*7d40*/  BRA `(.L_x_180) ;  /* 0xffffffc0005c7947 */ /* 0x000fea000383ffff */
.L_x_78:
[----:B------:R-:W-:-:S07]  /*7d50*/  MOV R3, UR8 ;  /* 0x0000000800037c02 */ /* 0x000fce0008000f00 */
.L_x_181:
[----:B-1----:R1:W2:Y:S02]  /*7d60*/  SYNCS.PHASECHK.TRANS64.TRYWAIT P0, [R3+URZ+0x210], R0 ;  /* 0x00021000030075a7 */ /* 0x0022a400080011ff */
[----:B--2---:R-:W-:Y:S05]  /*7d70*/  @!P0 NANOSLEEP.SYNCS 0x989680 ;  /* 0x009896800000895d */ /* 0x004fea0003900000 */
[----:B------:R-:W2:Y:S02]  /*7d80*/  @!P0 SYNCS.PHASECHK.TRANS64 P0, [R3+URZ+0x210], R0 ;  /* 0x00021000030085a7 */ /* 0x000ea400080010ff */
[----:B--2---:R-:W-:Y:S05]  /*7d90*/  @!P0 BRA `(.L_x_181) ;  /* 0xfffffffc00f08947 */ /* 0x004fea000383ffff */
[----:B------:R-:W-:Y:S05]  /*7da0*/  BRA `(.L_x_182) ;  /* 0xffffffc000ac7947 */ /* 0x000fea000383ffff */
.L_x_81:
[----:B------:R-:W-:Y:S07]  /*7db0*/  MOV R0, UR7 ;  /* 0x0000000700007c02 */ /* 0x000fee0008000f00 */
.L_x_183:
[----:B-1----:R1:W2:Y:S02]  /*7dc0*/  SYNCS.PHASECHK.TRANS64.TRYWAIT P0, [R0+URZ], R3 ;  /* 0x00000003000075a7 */ /* 0x0022a400080011ff */
[----:B--2---:R-:W-:Y:S05]  /*7dd0*/  @!P0 NANOSLEEP.SYNCS 0x989680 ;  /* 0x009896800000895d */ /* 0x004fea0003900000 */
[----:B------:R-:W2:Y:S02]  /*7de0*/  @!P0 SYNCS.PHASECHK.TRANS64 P0, [R0+URZ], R3 ;  /* 0x00000003000085a7 */ /* 0x000ea400080010ff */
[----:B--2---:R-:W-:Y:S05]  /*7df0*/  @!P0 BRA `(.L_x_183) ;  /* 0xfffffffc00f08947 */ /* 0x004fea000383ffff */
[----:B------:R-:W-:Y:S05]  /*7e00*/  BRA `(.L_x_80) ;  /* 0xffffffc000c87947 */ /* 0x000fea000383ffff */
.L_x_84:
[----:B------:R-:W-:-:S07]  /*7e10*/  MOV R0, UR5 ;  /* 0x0000000500007c02 */ /* 0x000fce0008000f00 */
.L_x_184:
[----:B--2---:R2:W3:Y:S02]  /*7e20*/  SYNCS.PHASECHK.TRANS64.TRYWAIT P0, [R0+URZ], R3 ;  /* 0x00000003000075a7 */ /* 0x0044e400080011ff */
[----:B---3--:R-:W-:Y:S05]  /*7e30*/  @!P0 NANOSLEEP.SYNCS 0x989680 ;  /* 0x009896800000895d */ /* 0x008fea0003900000 */
[----:B------:R-:W3:Y:S02]  /*7e40*/  @!P0 SYNCS.PHASECHK.TRANS64 P0, [R0+URZ], R3 ;  /* 0x00000003000085a7 */ /* 0x000ee400080010ff */
[----:B---3--:R-:W-:Y:S05]  /*7e50*/  @!P0 BRA `(.L_x_184) ;  /* 0xfffffffc00f08947 */ /* 0x008fea000383ffff */
[----:B------:R-:W-:Y:S05]  /*7e60*/  BRA `(.L_x_185) ;  /* 0xffffffc4007c7947 */ /* 0x000fea000383ffff */
.L_x_85:
[----:B------:R-:W-:-:S07]  /*7e70*/  MOV R0, UR5 ;  /* 0x0000000500007c02 */ /* 0x000fce0008000f00 */
.L_x_186:
[----:B-1----:R1:W2:Y:S02]  /*7e80*/  SYNCS.PHASECHK.TRANS64.TRYWAIT P0, [R0+URZ], R3 ;  /* 0x00000003000075a7 */ /* 0x0022a400080011ff */
[----:B--2---:R-:W-:Y:S05]  /*7e90*/  @!P0 NANOSLEEP.SYNCS 0x989680 ;  /* 0x009896800000895d */ /* 0x004fea0003900000 */
[----:B------:R-:W2:Y:S02]  /*7ea0*/  @!P0 SYNCS.PHASECHK.TRANS64 P0, [R0+URZ], R3 ;  /* 0x00000003000085a7 */ /* 0x000ea400080010ff */
[----:B--2---:R-:W-:Y:S05]  /*7eb0*/  @!P0 BRA `(.L_x_186) ;  /* 0xfffffffc00f08947 */ /* 0x004fea000383ffff */
[----:B------:R-:W-:Y:S05]  /*7ec0*/  BRA `(.L_x_187) ;  /* 0xffffffc400887947 */ /* 0x000fea000383ffff */
.L_x_86:
[----:B------:R-:W-:-:S07]  /*7ed0*/  MOV R0, UR5 ;  /* 0x0000000500007c02 */ /* 0x000fce0008000f00 */
.L_x_188:
[----:B-1----:R1:W2:Y:S02]  /*7ee0*/  SYNCS.PHASECHK.TRANS64.TRYWAIT P0, [R0+URZ], R3 ;  /* 0x00000003000075a7 */ /* 0x0022a400080011ff */
[----:B--2---:R-:W-:Y:S05]  /*7ef0*/  @!P0 NANOSLEEP.SYNCS 0x989680 ;  /* 0x009896800000895d */ /* 0x004fea0003900000 */
[----:B------:R-:W2:Y:S02]  /*7f00*/  @!P0 SYNCS.PHASECHK.TRANS64 P0, [R0+URZ], R3 ;  /* 0x00000003000085a7 */ /* 0x000ea400080010ff */
[----:B--2---:R-:W-:Y:S05]  /*7f10*/  @!P0 BRA `(.L_x_188) ;  /* 0xfffffffc00f08947 */ /* 0x004fea000383ffff */
[----:B------:R-:W-:Y:S05]  /*7f20*/  BRA `(.L_x_189) ;  /* 0xffffffc400947947 */ /* 0x000fea000383ffff */
.L_x_87:
[----:B------:R-:W-:-:S07]  /*7f30*/  MOV R0, UR7 ;  /* 0x0000000700007c02 */ /* 0x000fce0008000f00 */
.L_x_190:
[----:B-1----:R1:W2:Y:S02]  /*7f40*/  SYNCS.PHASECHK.TRANS64.TRYWAIT P0, [R0+URZ], R3 ;  /* 0x00000003000075a7 */ /* 0x0022a400080011ff */
[----:B--2---:R-:W-:Y:S05]  /*7f50*/  @!P0 NANOSLEEP.SYNCS 0x989680 ;  /* 0x009896800000895d */ /* 0x004fea0003900000 */
[----:B------:R-:W2:Y:S02]  /*7f60*/  @!P0 SYNCS.PHASECHK.TRANS64 P0, [R0+URZ], R3 ;  /* 0x00000003000085a7 */ /* 0x000ea400080010ff */
[----:B--2---:R-:W-:Y:S05]  /*7f70*/  @!P0 BRA `(.L_x_190) ;  /* 0xfffffffc00f08947 */ /* 0x004fea000383ffff */
[----:B------:R-:W-:Y:S05]  /*7f80*/  BRA `(.L_x_191) ;  /* 0xffffffc400a07947 */ /* 0x000fea000383ffff */
.L_x_92:
[----:B---3--:R3:W1:Y:S02]  /*7f90*/  SYNCS.PHASECHK.TRANS64.TRYWAIT P0, [R0+URZ+0x1d0], R3 ;  /* 0x0001d003000075a7 */ /* 0x00866400080011ff */
[----:B-1----:R-:W-:Y:S05]  /*7fa0*/  @!P0 NANOSLEEP.SYNCS 0x989680 ;  /* 0x009896800000895d */ /* 0x002fea0003900000 */
[----:B------:R-:W1:Y:S02]  /*7fb0*/  @!P0 SYNCS.PHASECHK.TRANS64 P0, [R0+URZ+0x1d0], R3 ;  /* 0x0001d003000085a7 */ /* 0x000e6400080010ff */
[----:B-1----:R-:W-:Y:S05]  /*7fc0*/  @!P0 BRA `(.L_x_92) ;  /* 0xfffffffc00f08947 */ /* 0x002fea000383ffff */
[----:B------:R-:W-:Y:S05]  /*7fd0*/  BRA `(.L_x_192) ;  /* 0xffffffc8009c7947 */ /* 0x000fea000383ffff */
.L_x_95:
[----:B------:R-:W-:Y:S07]  /*7fe0*/  MOV R0, UR6 ;  /* 0x0000000600007c02 */ /* 0x000fee0008000f00 */
.L_x_193:
[----:B-1----:R1:W3:Y:S02]  /*7ff0*/  SYNCS.PHASECHK.TRANS64.TRYWAIT P0, [R0+URZ+0x1c8], R3 ;  /* 0x0001c803000075a7 */ /* 0x0022e400080011ff */
[----:B---3--:R-:W-:Y:S05]  /*8000*/  @!P0 NANOSLEEP.SYNCS 0x989680 ;  /* 0x009896800000895d */ /* 0x008fea0003900000 */
[----:B------:R-:W3:Y:S02]  /*8010*/  @!P0 SYNCS.PHASECHK.TRANS64 P0, [R0+URZ+0x1c8], R3 ;  /* 0x0001c803000085a7 */ /* 0x000ee400080010ff */
[----:B---3--:R-:W-:Y:S05]  /*8020*/  @!P0 BRA `(.L_x_193) ;  /* 0xfffffffc00f08947 */ /* 0x008fea000383ffff */
[----:B------:R-:W-:Y:S05]  /*8030*/  BRA `(.L_x_94) ;  /* 0xffffffcc00887947 */ /* 0x000fea000383ffff */
.L_x_98:
[----:B------:R-:W-:Y:S07]  /*8040*/  MOV R3, UR6 ;  /* 0x0000000600037c02 */ /* 0x000fee0008000f00 */
.L_x_194:
[----:B-1----:R1:W2:Y:S02]  /*8050*/  SYNCS.PHASECHK.TRANS64.TRYWAIT P2, [R3+URZ+0x1b8], R26 ;  /* 0x0001b81a030075a7 */ /* 0x0022a400080411ff */
[----:B--2---:R-:W-:Y:S05]  /*8060*/  @!P2 NANOSLEEP.SYNCS 0x989680 ;  /* 0x009896800000a95d */ /* 0x004fea0003900000 */
[----:B------:R-:W2:Y:S02]  /*8070*/  @!P2 SYNCS.PHASECHK.TRANS64 P2, [R3+URZ+0x1b8], R26 ;  /* 0x0001b81a0300a5a7 */ /* 0x000ea400080410ff */
[----:B--2---:R-:W-:Y:S05]  /*8080*/  @!P2 BRA `(.L_x_194) ;  /* 0xfffffffc00f0a947 */ /* 0x004fea000383ffff */
[----:B------:R-:W-:Y:S05]  /*8090*/  BRA `(.L_x_195) ;  /* 0xffffffd0001c7947 */ /* 0x000fea000383ffff */
.L_x_101:
[----:B--2---:R2:W4:Y:S02]  /*80a0*/  SYNCS.PHASECHK.TRANS64.TRYWAIT P0, [R0+URZ+0x1d0], R3 ;  /* 0x0001d003000075a7 */ /* 0x00452400080011ff */
[----:B----4-:R-:W-:Y:S05]  /*80b0*/  @!P0 NANOSLEEP.SYNCS 0x989680 ;  /* 0x009896800000895d */ /* 0x010fea0003900000 */
[----:B------:R-:W4:Y:S02]  /*80c0*/  @!P0 SYNCS.PHASECHK.TRANS64 P0, [R0+URZ+0x1d0], R3 ;  /* 0x0001d003000085a7 */ /* 0x000f2400080010ff */
[----:B----4-:R-:W-:Y:S05]  /*80d0*/  @!P0 BRA `(.L_x_101) ;  /* 0xfffffffc00f08947 */ /* 0x010fea000383ffff */
[----:B------:R-:W-:Y:S05]  /*80e0*/  BRA `(.L_x_196) ;  /* 0xffffffd400787947 */ /* 0x000fea000383ffff */
.L_x_112:
[----:B-1----:R-:W-:Y:S04]  /*80f0*/  MOV R0, UR43 ;  /* 0x0000002b00007c02 */ /* 0x002fe80008000f00 */
[----:B------:R1:W2:Y:S03]  /*8100*/  SYNCS.PHASECHK.TRANS64.TRYWAIT P1, [R0+URZ+0x1b0], R3 ;  /* 0x0001b003000075a7 */ /* 0x0002a600080211ff */
[----:B--2---:R-:W-:Y:S05]  /*8110*/  @!P1 NANOSLEEP.SYNCS 0x989680 ;  /* 0x009896800000995d */ /* 0x004fea0003900000 */
[----:B------:R-:W2:Y:S02]  /*8120*/  @!P1 SYNCS.PHASECHK.TRANS64 P1, [R0+URZ+0x1b0], R3 ;  /* 0x0001b003000095a7 */ /* 0x000ea400080210ff */
[----:B--2---:R-:W-:Y:S05]  /*8130*/  @!P1 BRA `(.L_x_112) ;  /* 0xfffffffc00ec9947 */ /* 0x004fea000383ffff */
[----:B------:R-:W-:Y:S05]  /*8140*/  BRA `(.L_x_111) ;  /* 0xffffffe0006c7947 */ /* 0x000fea000383ffff */
.L_x_114:
[----:B-1----:R1:W4:Y:S02]  /*8150*/  SYNCS.PHASECHK.TRANS64.TRYWAIT P1, [R92+URZ+0x1f0], R7 ;  /* 0x0001f0075c0075a7 */ /* 0x00232400080211ff */
[----:B----4-:R-:W-:Y:S05]  /*8160*/  @!P1 NANOSLEEP.SYNCS 0x989680 ;  /* 0x009896800000995d */ /* 0x010fea0003900000 */
[----:B------:R-:W4:Y:S02]  /*8170*/  @!P1 SYNCS.PHASECHK.TRANS64 P1, [R92+URZ+0x1f0], R7 ;  /* 0x0001f0075c0095a7 */ /* 0x000f2400080210ff */
[----:B----4-:R-:W-:Y:S05]  /*8180*/  @!P1 BRA `(.L_x_114) ;  /* 0xfffffffc00f09947 */ /* 0x010fea000383ffff */
[----:B------:R-:W-:Y:S05]  /*8190*/  BRA `(.L_x_113) ;  /* 0xffffffe000a87947 */ /* 0x000fea000383ffff */
        .weak           $__internal_0_$__cuda_sm10x_tcgen05_guardrail_trap_col_being_dealloced_not_returned_by_alloc
        .type           $__internal_0_$__cuda_sm10x_tcgen05_guardrail_trap_col_being_dealloced_not_returned_by_alloc,@function
        .size           $__internal_0_$__cuda_sm10x_tcgen05_guardrail_trap_col_being_dealloced_not_returned_by_alloc,($__internal_1_$__cuda_sm10x_tcgen05_guardrail_trap_phase_invalid_during_alloc - $__internal_0_$__cuda_sm10x_tcgen05_guardrail_trap_col_being_dealloced_not_returned_by_alloc)
$__internal_0_$__cuda_sm10x_tcgen05_guardrail_trap_col_being_dealloced_not_returned_by_alloc:
[----:B------:R-:W-:Y:S05]  /*81a0*/  BPT.TRAP 0x1 ;  /* 0x000000040000795c */ /* 0x000fea0000300000 */
[----:B------:R-:W-:-:S04]  /*81b0*/  HFMA2 R3, -RZ, RZ, 0, 0 ;  /* 0x00000000ff037431 */ /* 0x000fc800000001ff */
[----:B------:R-:W-:Y:S05]  /*81c0*/  RET.REL.NODEC R2 `(_ZN7cutlass13device_kernelINS_4gemm6kernel13GemmUniversalIN4cute5tupleIJiiiiEEENS1_10collective13CollectiveMmaINS1_35MainloopSm100TmaUmmaWarpSpecializedILi27ELi2ELi4ENS5_IJNS4_1CILi1EEESB_SB_EEEEENS5_IJNSA_ILi64EEESE_SE_EEENS_12float_e5m2_tENS5_IJlSB_lEEESG_SH_NS4_8TiledMMAINS4_8MMA_AtomIJNS4_10MMA_TraitsINS4_19SM100_MMA_F8F6F4_SSEJSG_SG_fSE_SE_NS4_17integral_constantINS4_4UMMA5MajorELSO_0EEESP_NSM_INSN_7ScaleInELSQ_0EEESR_EEEEEENS4_6LayoutISC_NS5_IJNSA_ILi0EEESV_SV_EEEEENS5_IJNS4_10UnderscoreESY_SY_EEEEENS4_13SM90_TMA_LOADENS4_14ComposedLayoutINS4_7SwizzleILi2ELi4ELi3EEENS4_18smem_ptr_flag_bitsILi8EEENSU_INS5_IJNSA_ILi8EEESE_EEENS5_IJSE_SB_EEEEEEEvNS4_8identityES11_S1B_vS1C_EENS_8epilogue10collective18CollectiveEpilogueINS1E_23Sm100TmaWarpSpecializedILi1ELi1ELi32ELb0ELb0EEEJSF_NS5_IJNSU_ISE_SB_EES1J_EEESG_SH_SG_SH_NS1E_6fusion15FusionCallbacksIS1I_NS1L_17LinearCombinationISG_fSG_fLNS_15FloatRoundStyleE2EEESF_S1K_JEEENS4_5SM1004TMEM4LOAD26SM100_TMEM_LOAD_16dp32b32xES11_S1B_NS4_39AutoVectorizingCopyWithAssumedAlignmentILi128EEENS4_14SM90_TMA_STOREES1B_S1W_S1W_EEEvvEEEEvNT_6ParamsE) ;  /* 0xffffff7c028c7950 */ /* 0x000fea0003c3ffff */
        .weak           $__internal_1_$__cuda_sm10x_tcgen05_guardrail_trap_phase_invalid_during_alloc
        .type           $__internal_1_$__cuda_sm10x_tcgen05_guardrail_trap_phase_invalid_during_alloc,@function
        .size           $__internal_1_$__cuda_sm10x_tcgen05_guardrail_trap_phase_invalid_during_alloc,($__internal_2_$__cuda_sm10x_tcgen05_guardrail_trap_unallocated_columns_being_dealloced - $__internal_1_$__cuda_sm10x_tcgen05_guardrail_trap_phase_invalid_during_alloc)
$__internal_1_$__cuda_sm10x_tcgen05_guardrail_trap_phase_invalid_during_alloc:
[----:B------:R-:W-:Y:S05]  /*81d0*/  BPT.TRAP 0x1 ;  /* 0x000000040000795c */ /* 0x000fea0000300000 */
[----:B------:R-:W-:-:S04]  /*81e0*/  MOV R3, 0x0 ;  /* 0x0000000000037802 */ /* 0x000fc80000000f00 */
[----:B------:R-:W-:Y:S05]  /*81f0*/  RET.REL.NODEC R2 `(_ZN7cutlass13device_kernelINS_4gemm6kernel13GemmUniversalIN4cute5tupleIJiiiiEEENS1_10collective13CollectiveMmaINS1_35MainloopSm100TmaUmmaWarpSpecializedILi27ELi2ELi4ENS5_IJNS4_1CILi1EEESB_SB_EEEEENS5_IJNSA_ILi64EEESE_SE_EEENS_12float_e5m2_tENS5_IJlSB_lEEESG_SH_NS4_8TiledMMAINS4_8MMA_AtomIJNS4_10MMA_TraitsINS4_19SM100_MMA_F8F6F4_SSEJSG_SG_fSE_SE_NS4_17integral_constantINS4_4UMMA5MajorELSO_0EEESP_NSM_INSN_7ScaleInELSQ_0EEESR_EEEEEENS4_6LayoutISC_NS5_IJNSA_ILi0EEESV_SV_EEEEENS5_IJNS4_10UnderscoreESY_SY_EEEEENS4_13SM90_TMA_LOADENS4_14ComposedLayoutINS4_7SwizzleILi2ELi4ELi3EEENS4_18smem_ptr_flag_bitsILi8EEENSU_INS5_IJNSA_ILi8EEESE_EEENS5_IJSE_SB_EEEEEEEvNS4_8identityES11_S1B_vS1C_EENS_8epilogue10collective18CollectiveEpilogueINS1E_23Sm100TmaWarpSpecializedILi1ELi1ELi32ELb0ELb0EEEJSF_NS5_IJNSU_ISE_SB_EES1J_EEESG_SH_SG_SH_NS1E_6fusion15FusionCallbacksIS1I_NS1L_17LinearCombinationISG_fSG_fLNS_15FloatRoundStyleE2EEESF_S1K_JEEENS4_5SM1004TMEM4LOAD26SM100_TMEM_LOAD_16dp32b32xES11_S1B_NS4_39AutoVectorizingCopyWithAssumedAlignmentILi128EEENS4_14SM90_TMA_STOREES1B_S1W_S1W_EEEvvEEEEvNT_6ParamsE) ;  /* 0xffffff7c02807950 */ /* 0x000fea0003c3ffff */
        .weak           $__internal_2_$__cuda_sm10x_tcgen05_guardrail_trap_unallocated_columns_being_dealloced
        .type           $__internal_2_$__cuda_sm10x_tcgen05_guardrail_trap_unallocated_columns_being_dealloced,@function
        .size           $__internal_2_$__cuda_sm10x_tcgen05_guardrail_trap_unallocated_columns_being_dealloced,(.L_x_198 - $__internal_2_$__cuda_sm10x_tcgen05_guardrail_trap_unallocated_columns_being_dealloced)
$__internal_2_$__cuda_sm10x_tcgen05_guardrail_trap_unallocated_columns_being_dealloced:
[----:B------:R-:W-:Y:S05]  /*8200*/  BPT.TRAP 0x1 ;  /* 0x000000040000795c */ /* 0x000fea0000300000 */
[----:B------:R-:W-:-:S04]  /*8210*/  HFMA2 R3, -RZ, RZ, 0, 0 ;  /* 0x00000000ff037431 */ /* 0x000fc800000001ff */
[----:B------:R-:W-:Y:S05]  /*8220*/  RET.REL.NODEC R2 `(_ZN7cutlass13device_kernelINS_4gemm6kernel13GemmUniversalIN4cute5tupleIJiiiiEEENS1_10collective13CollectiveMmaINS1_35MainloopSm100TmaUmmaWarpSpecializedILi27ELi2ELi4ENS5_IJNS4_1CILi1EEESB_SB_EEEEENS5_IJNSA_ILi64EEESE_SE_EEENS_12float_e5m2_tENS5_IJlSB_lEEESG_SH_NS4_8TiledMMAINS4_8MMA_AtomIJNS4_10MMA_TraitsINS4_19SM100_MMA_F8F6F4_SSEJSG_SG_fSE_SE_NS4_17integral_constantINS4_4UMMA5MajorELSO_0EEESP_NSM_INSN_7ScaleInELSQ_0EEESR_EEEEEENS4_6LayoutISC_NS5_IJNSA_ILi0EEESV_SV_EEEEENS5_IJNS4_10UnderscoreESY_SY_EEEEENS4_13SM90_TMA_LOADENS4_14ComposedLayoutINS4_7SwizzleILi2ELi4ELi3EEENS4_18smem_ptr_flag_bitsILi8EEENSU_INS5_IJNSA_ILi8EEESE_EEENS5_IJSE_SB_EEEEEEEvNS4_8identityES11_S1B_vS1C_EENS_8epilogue10collective18CollectiveEpilogueINS1E_23Sm100TmaWarpSpecializedILi1ELi1ELi32ELb0ELb0EEEJSF_NS5_IJNSU_ISE_SB_EES1J_EEESG_SH_SG_SH_NS1E_6fusion15FusionCallbacksIS1I_NS1L_17LinearCombinationISG_fSG_fLNS_15FloatRoundStyleE2EEESF_S1K_JEEENS4_5SM1004TMEM4LOAD26SM100_TMEM_LOAD_16dp32b32xES11_S1B_NS4_39AutoVectorizingCopyWithAssumedAlignmentILi128EEENS4_14SM90_TMA_STOREES1B_S1W_S1W_EEEvvEEEEvNT_6ParamsE) ;  /* 0xffffff7c02747950 */ /* 0x000fea0003c3ffff */
.L_x_197:
[----:B------:R-:W-:-:S00]  /*8230*/  BRA `(.L_x_197) ;  /* 0xfffffffc00fc7947 */ /* 0x000fc0000383ffff */
[----:B------:R-:W-:-:S00]  /*8240*/  NOP ;  /* 0x0000000000007918 */ /* 0x000fc00000000000 */
        /* <DEDUP_REMOVED lines=11> */
.L_x_198:


//--------------------- .nv.global.init           --------------------------
	.section	.nv.global.init,"aw",@progbits
.nv.global.init:
	.type		$str$27,@object
	.size		$str$27,($str$28 - $str$27)
$str$27:
        /*0000*/ 	.byte	0x28, 0x61, 0x64, 0x64, 0x72, 0x65, 0x73, 0x73, 0x20, 0x26, 0x20, 0x6d, 0x61, 0x73, 0x6b, 0x29
        /*0010*/ 	.byte	0x20, 0x3d, 0x3d, 0x20, 0x30, 0x00
	.type		$str$28,@object
	.size		$str$28,($str$26 - $str$28)
$str$28:
        /*0016*/ 	.byte	0x2f, 0x74, 0x6d, 0x70, 0x2f, 0x63, 0x75, 0x74, 0x6c, 0x61, 0x73, 0x73, 0x5f, 0x73, 0x77, 0x65
        /*0026*/ 	.byte	0x65, 0x70, 0x5f, 0x73, 0x72, 0x63, 0x2f, 0x69, 0x6e, 0x63, 0x6c, 0x75, 0x64, 0x65, 0x2f, 0x63
        /*0036*/ 	.byte	0x75, 0x74, 0x65, 0x2f, 0x70, 0x6f, 0x69, 0x6e, 0x74, 0x65, 0x72, 0x5f, 0x66, 0x6c, 0x61, 0x67
        /*0046*/ 	.byte	0x67, 0x65, 0x64, 0x2e, 0x68, 0x70, 0x70, 0x00
	.type		$str$26,@object
	.size		$str$26,($str$25 - $str$26)
$str$26:
        /*004e*/ 	.byte	0x2f, 0x74, 0x6d, 0x70, 0x2f, 0x63, 0x75, 0x74, 0x6c, 0x61, 0x73, 0x73, 0x5f, 0x73, 0x77, 0x65
        /*005e*/ 	.byte	0x65, 0x70, 0x5f, 0x73, 0x72, 0x63, 0x2f, 0x69, 0x6e, 0x63, 0x6c, 0x75, 0x64, 0x65, 0x2f, 0x63
        /*006e*/ 	.byte	0x75, 0x74, 0x65, 0x2f, 0x61, 0x74, 0x6f, 0x6d, 0x2f, 0x63, 0x6f, 0x70, 0x79, 0x5f, 0x74, 0x72
        /*007e*/ 	.byte	0x61, 0x69, 0x74, 0x73, 0x5f, 0x73, 0x6d, 0x31, 0x30, 0x30, 0x2e, 0x68, 0x70, 0x70, 0x00
	.type		$str$25,@object
	.size		$str$25,(__unnamed_1 - $str$25)
$str$25:
        /*008d*/ 	.byte	0x28, 0x28, 0x75, 0x69, 0x6e, 0x74, 0x33, 0x32, 0x5f, 0x74, 0x28, 0x74, 0x68, 0x72, 0x65, 0x61
        /*009d*/ 	.byte	0x64, 0x49, 0x64, 0x78, 0x2e, 0x78, 0x29, 0x20, 0x2f, 0x20, 0x33, 0x32, 0x29, 0x20, 0x25, 0x20
        /*00ad*/ 	.byte	0x34, 0x29, 0x20, 0x3d, 0x3d, 0x20, 0x28, 0x28, 0x28, 0x74, 0x6d, 0x65, 0x6d, 0x5f, 0x61, 0x64
        /*00bd*/ 	.byte	0x64, 0x72, 0x20, 0x3e, 0x3e, 0x20, 0x31, 0x36, 0x29, 0x20, 0x2f, 0x20, 0x33, 0x32, 0x29, 0x20
        /*00cd*/ 	.byte	0x25, 0x20, 0x34, 0x29, 0x00
	.type		__unnamed_1,@object
	.size		__unnamed_1,(__unnamed_2 - __unnamed_1)
__unnamed_1:
        /*00d2*/ 	.byte	0x61, 0x75, 0x74, 0x6f, 0x20, 0x63, 0x75, 0x74, 0x65, 0x3a, 0x3a, 0x61, 0x73, 0x5f, 0x70, 0x6f
        /* <DEDUP_REMOVED lines=24> */
        /*0262*/ 	.byte	0x3c, 0x34, 0x30, 0x39, 0x36, 0x3e, 0x3e, 0x3e, 0x3e, 0x5d, 0x00
	.type		__unnamed_2,@object
	.size		__unnamed_2,(.L_2 - __unnamed_2)
__unnamed_2:
        /* <DEDUP_REMOVED lines=40> */
        /*04ed*/ 	.byte	0x74, 0x65, 0x3a, 0x3a, 0x43, 0x3c, 0x30, 0x3e, 0x3e, 0x3e, 0x3e, 0x5d, 0x00
.L_2:


//--------------------- .nv.shared._ZN7cutlass13device_kernelINS_4gemm6kernel13GemmUniversalIN4cute5tupleIJiiiiEEENS1_10collective13CollectiveMmaINS1_35MainloopSm100TmaUmmaWarpSpecializedILi27ELi2ELi4ENS5_IJNS4_1CILi1EEESB_SB_EEEEENS5_IJNSA_ILi64EEESE_SE_EEENS_12float_e5m2_tENS5_IJlSB_lEEESG_SH_NS4_8TiledMMAINS4_8MMA_AtomIJNS4_10MMA_TraitsINS4_19SM100_MMA_F8F6F4_SSEJSG_SG_fSE_SE_NS4_17integral_constantINS4_4UMMA5MajorELSO_0EEESP_NSM_INSN_7ScaleInELSQ_0EEESR_EEEEEENS4_6LayoutISC_NS5_IJNSA_ILi0EEESV_SV_EEEEENS5_IJNS4_10UnderscoreESY_SY_EEEEENS4_13SM90_TMA_LOADENS4_14ComposedLayoutINS4_7SwizzleILi2ELi4ELi3EEENS4_18smem_ptr_flag_bitsILi8EEENSU_INS5_IJNSA_ILi8EEESE_EEENS5_IJSE_SB_EEEEEEEvNS4_8identityES11_S1B_vS1C_EENS_8epilogue10collective18CollectiveEpilogueINS1E_23Sm100TmaWarpSpecializedILi1ELi1ELi32ELb0ELb0EEEJSF_NS5_IJNSU_ISE_SB_EES1J_EEESG_SH_SG_SH_NS1E_6fusion15FusionCallbacksIS1I_NS1L_17LinearCombinationISG_fSG_fLNS_15FloatRoundStyleE2EEESF_S1K_JEEENS4_5SM1004TMEM4LOAD26SM100_TMEM_LOAD_16dp32b32xES11_S1B_NS4_39AutoVectorizingCopyWithAssumedAlignmentILi128EEENS4_14SM90_TMA_STOREES1B_S1W_S1W_EEEvvEEEEvNT_6ParamsE --------------------------
	.section	.nv.shared._ZN7cutlass13device_kernelINS_4gemm6kernel13GemmUniversalIN4cute5tupleIJiiiiEEENS1_10collective13CollectiveMmaINS1_35MainloopSm100TmaUmmaWarpSpecializedILi27ELi2ELi4ENS5_IJNS4_1CILi1EEESB_SB_EEEEENS5_IJNSA_ILi64EEESE_SE_EEENS_12float_e5m2_tENS5_IJlSB_lEEESG_SH_NS4_8TiledMMAINS4_8MMA_AtomIJNS4_10MMA_TraitsINS4_19SM100_MMA_F8F6F4_SSEJSG_SG_fSE_SE_NS4_17integral_constantINS4_4UMMA5MajorELSO_0EEESP_NSM_INSN_7ScaleInELSQ_0EEESR_EEEEEENS4_6LayoutISC_NS5_IJNSA_ILi0EEESV_SV_EEEEENS5_IJNS4_10UnderscoreESY_SY_EEEEENS4_13SM90_TMA_LOADENS4_14ComposedLayoutINS4_7SwizzleILi2ELi4ELi3EEENS4_18smem_ptr_flag_bitsILi8EEENSU_INS5_IJNSA_ILi8EEESE_EEENS5_IJSE_SB_EEEEEEEvNS4_8identityES11_S1B_vS1C_EENS_8epilogue10collective18CollectiveEpilogueINS1E_23Sm100TmaWarpSpecializedILi1ELi1ELi32ELb0ELb0EEEJSF_NS5_IJNSU_ISE_SB_EES1J_EEESG_SH_SG_SH_NS1E_6fusion15FusionCallbacksIS1I_NS1L_17LinearCombinationISG_fSG_fLNS_15FloatRoundStyleE2EEESF_S1K_JEEENS4_5SM1004TMEM4LOAD26SM100_TMEM_LOAD_16dp32b32xES11_S1B_NS4_39AutoVectorizingCopyWithAssumedAlignmentILi128EEENS4_14SM90_TMA_STOREES1B_S1W_S1W_EEEvvEEEEvNT_6ParamsE,"aw",@nobits
	.sectionflags	@""
	.align	16
	.zero		1024


//--------------------- .nv.shared.reserved.0     --------------------------
	.section	.nv.shared.reserved.0,"aw",@nobits
	.weak		__nv_reservedSMEM_offset_0_alias
	.size		__nv_reservedSMEM_offset_0_alias, 0, 64
	.other		__nv_reservedSMEM_offset_0_alias,@"STO_CUDA_RESERVED_SHARED STV_DEFAULT"
__nv_reservedSMEM_offset_0_alias:
	.zero		0
.nv.shared.reserved.0:
	.zero		64
	.weak		__nv_reservedSMEM_tcgen05_partition
	.type		__nv_reservedSMEM_tcgen05_partition,@object
	.size		__nv_reservedSMEM_tcgen05_partition,(.L_0 - __nv_reservedSMEM_tcgen05_partition)
__nv_reservedSMEM_tcgen05_partition:
	.zero		32
.L_0:


//--------------------- .nv.global                --------------------------
	.section	.nv.global,"aw",@nobits
.nv.global:
	.type		_ZN40_INTERNAL_a1f61439_4_k_cu_08f7467b_183674cute1_E,@object
	.size		_ZN40_INTERNAL_a1f61439_4_k_cu_08f7467b_183674cute1_E,(_ZN40_INTERNAL_a1f61439_4_k_cu_08f7467b_183674cuda3std3__45__cpo6cbeginE - _ZN40_INTERNAL_a1f61439_4_k_cu_08f7467b_183674cute1_E)
_ZN40_INTERNAL_a1f61439_4_k_cu_08f7467b_183674cute1_E:
	.zero		1
	.type		_ZN40_INTERNAL_a1f61439_4_k_cu_08f7467b_183674cuda3std3__45__cpo6cbeginE,@object
	.size		_ZN40_INTERNAL_a1f61439_4_k_cu_08f7467b_183674cuda3std3__45__cpo6cbeginE,(_ZN40_INTERNAL_a1f61439_4_k_cu_08f7467b_183674cuda3std3__48in_placeE - _ZN40_INTERNAL_a1f61439_4_k_cu_08f7467b_183674cuda3std3__45__cpo6cbeginE)
_ZN40_INTERNAL_a1f61439_4_k_cu_08f7467b_183674cuda3std3__45__cpo6cbeginE:
	.zero		1
	.type		_ZN40_INTERNAL_a1f61439_4_k_cu_08f7467b_183674cuda3std3__48in_placeE,@object
	.size		_ZN40_INTERNAL_a1f61439_4_k_cu_08f7467b_183674cuda3std3__48in_placeE,(_ZN40_INTERNAL_a1f61439_4_k_cu_08f7467b_183674cuda3std6ranges3__45__cpo9iter_moveE - _ZN40_INTERNAL_a1f61439_4_k_cu_08f7467b_183674cuda3std3__48in_placeE)
_ZN40_INTERNAL_a1f61439_4_k_cu_08f7467b_183674cuda3std3__48in_placeE:
	.zero		1
	.type		_ZN40_INTERNAL_a1f61439_4_k_cu_08f7467b_183674cuda3std6ranges3__45__cpo9iter_moveE,@object
	.size		_ZN40_INTERNAL_a1f61439_4_k_cu_08f7467b_183674cuda3std6ranges3__45__cpo9iter_moveE,(_ZN40_INTERNAL_a1f61439_4_k_cu_08f7467b_183674cuda3std3__45__cpo5beginE - _ZN40_INTERNAL_a1f61439_4_k_cu_08f7467b_183674cuda3std6ranges3__45__cpo9iter_moveE)
_ZN40_INTERNAL_a1f61439_4_k_cu_08f7467b_183674cuda3std6ranges3__45__cpo9iter_moveE:
	.zero		1
	.type		_ZN40_INTERNAL_a1f61439_4_k_cu_08f7467b_183674cuda3std3__45__cpo5beginE,@object
	.size		_ZN40_INTERNAL_a1f61439_4_k_cu_08f7467b_183674cuda3std3__45__cpo5beginE,(_ZN40_INTERNAL_a1f61439_4_k_cu_08f7467b_183674cuda3std3__442_GLOBAL__N__a1f61439_4_k_cu_08f7467b_183676ignoreE - _ZN40_INTERNAL_a1f61439_4_k_cu_08f7467b_183674cuda3std3__45__cpo5beginE)
_ZN40_INTERNAL_a1f61439_4_k_cu_08f7467b_183674cuda3std3__45__cpo5beginE:
	.zero		1
	.type		_ZN40_INTERNAL_a1f61439_4_k_cu_08f7467b_183674cuda3std3__442_GLOBAL__N__a1f61439_4_k_cu_08f7467b_183676ignoreE,@object
	.size		_ZN40_INTERNAL_a1f61439_4_k_cu_08f7467b_183674cuda3std3__442_GLOBAL__N__a1f61439_4_k_cu_08f7467b_183676ignoreE,(_ZN40_INTERNAL_a1f61439_4_k_cu_08f7467b_183674cute7productE - _ZN40_INTERNAL_a1f61439_4_k_cu_08f7467b_183674cuda3std3__442_GLOBAL__N__a1f61439_4_k_cu_08f7467b_183676ignoreE)
_ZN40_INTERNAL_a1f61439_4_k_cu_08f7467b_183674cuda3std3__442_GLOBAL__N__a1f61439_4_k_cu_08f7467b_183676ignoreE:
	.zero		1
	.type		_ZN40_INTERNAL_a1f61439_4_k_cu_08f7467b_183674cute7productE,@object
	.size		_ZN40_INTERNAL_a1f61439_4_k_cu_08f7467b_183674cute7productE,(_ZN40_INTERNAL_a1f61439_4_k_cu_08f7467b_183674cuda3std3__45__cpo3endE - _ZN40_INTERNAL_a1f61439_4_k_cu_08f7467b_183674cute7productE)
_ZN40_INTERNAL_a1f61439_4_k_cu_08f7467b_183674cute7productE:
	.zero		1
	.type		_ZN40_INTERNAL_a1f61439_4_k_cu_08f7467b_183674cuda3std3__45__cpo3endE,@object
	.size		_ZN40_INTERNAL_a1f61439_4_k_cu_08f7467b_183674cuda3std3__45__cpo3endE,(_ZN40_INTERNAL_a1f61439_4_k_cu_08f7467b_183674cuda3std3__419piecewise_constructE - _ZN40_INTERNAL_a1f61439_4_k_cu_08f7467b_183674cuda3std3__45__cpo3endE)
_ZN40_INTERNAL_a1f61439_4_k_cu_08f7467b_183674cuda3std3__45__cpo3endE:
	.zero		1
	.type		_ZN40_INTERNAL_a1f61439_4_k_cu_08f7467b_183674cuda3std3__419piecewise_constructE,@object
	.size		_ZN40_INTERNAL_a1f61439_4_k_cu_08f7467b_183674cuda3std3__419piecewise_constructE,(_ZN40_INTERNAL_a1f61439_4_k_cu_08f7467b_183674cuda3std3__45__cpo4cendE - _ZN40_INTERNAL_a1f61439_4_k_cu_08f7467b_183674cuda3std3__419piecewise_constructE)
_ZN40_INTERNAL_a1f61439_4_k_cu_08f7467b_183674cuda3std3__419piecewise_constructE:
	.zero		1
	.type		_ZN40_INTERNAL_a1f61439_4_k_cu_08f7467b_183674cuda3std3__45__cpo4cendE,@object
	.size		_ZN40_INTERNAL_a1f61439_4_k_cu_08f7467b_183674cuda3std3__45__cpo4cendE,(_ZN40_INTERNAL_a1f61439_4_k_cu_08f7467b_183674cuda3std6ranges3__45__cpo4swapE - _ZN40_INTERNAL_a1f61439_4_k_cu_08f7467b_183674cuda3std3__45__cpo4cendE)
_ZN40_INTERNAL_a1f61439_4_k_cu_08f7467b_183674cuda3std3__45__cpo4cendE:
	.zero		1
	.type		_ZN40_INTERNAL_a1f61439_4_k_cu_08f7467b_183674cuda3std6ranges3__45__cpo4swapE,@object
	.size		_ZN40_INTERNAL_a1f61439_4_k_cu_08f7467b_183674cuda3std6ranges3__45__cpo4swapE,(.L_10 - _ZN40_INTERNAL_a1f61439_4_k_cu_08f7467b_183674cuda3std6ranges3__45__cpo4swapE)
_ZN40_INTERNAL_a1f61439_4_k_cu_08f7467b_183674cuda3std6ranges3__45__cpo4swapE:
	.zero		1
.L_10:


//--------------------- .nv.constant0._ZN7cutlass13device_kernelINS_4gemm6kernel13GemmUniversalIN4cute5tupleIJiiiiEEENS1_10collective13CollectiveMmaINS1_35MainloopSm100TmaUmmaWarpSpecializedILi27ELi2ELi4ENS5_IJNS4_1CILi1EEESB_SB_EEEEENS5_IJNSA_ILi64EEESE_SE_EEENS_12float_e5m2_tENS5_IJlSB_lEEESG_SH_NS4_8TiledMMAINS4_8MMA_AtomIJNS4_10MMA_TraitsINS4_19SM100_MMA_F8F6F4_SSEJSG_SG_fSE_SE_NS4_17integral_constantINS4_4UMMA5MajorELSO_0EEESP_NSM_INSN_7ScaleInELSQ_0EEESR_EEEEEENS4_6LayoutISC_NS5_IJNSA_ILi0EEESV_SV_EEEEENS5_IJNS4_10UnderscoreESY_SY_EEEEENS4_13SM90_TMA_LOADENS4_14ComposedLayoutINS4_7SwizzleILi2ELi4ELi3EEENS4_18smem_ptr_flag_bitsILi8EEENSU_INS5_IJNSA_ILi8EEESE_EEENS5_IJSE_SB_EEEEEEEvNS4_8identityES11_S1B_vS1C_EENS_8epilogue10collective18CollectiveEpilogueINS1E_23Sm100TmaWarpSpecializedILi1ELi1ELi32ELb0ELb0EEEJSF_NS5_IJNSU_ISE_SB_EES1J_EEESG_SH_SG_SH_NS1E_6fusion15FusionCallbacksIS1I_NS1L_17LinearCombinationISG_fSG_fLNS_15FloatRoundStyleE2EEESF_S1K_JEEENS4_5SM1004TMEM4LOAD26SM100_TMEM_LOAD_16dp32b32xES11_S1B_NS4_39AutoVectorizingCopyWithAssumedAlignmentILi128EEENS4_14SM90_TMA_STOREES1B_S1W_S1W_EEEvvEEEEvNT_6ParamsE --------------------------
	.section	.nv.constant0._ZN7cutlass13device_kernelINS_4gemm6kernel13GemmUniversalIN4cute5tupleIJiiiiEEENS1_10collective13CollectiveMmaINS1_35MainloopSm100TmaUmmaWarpSpecializedILi27ELi2ELi4ENS5_IJNS4_1CILi1EEESB_SB_EEEEENS5_IJNSA_ILi64EEESE_SE_EEENS_12float_e5m2_tENS5_IJlSB_lEEESG_SH_NS4_8TiledMMAINS4_8MMA_AtomIJNS4_10MMA_TraitsINS4_19SM100_MMA_F8F6F4_SSEJSG_SG_fSE_SE_NS4_17integral_constantINS4_4UMMA5MajorELSO_0EEESP_NSM_INSN_7ScaleInELSQ_0EEESR_EEEEEENS4_6LayoutISC_NS5_IJNSA_ILi0EEESV_SV_EEEEENS5_IJNS4_10UnderscoreESY_SY_EEEEENS4_13SM90_TMA_LOADENS4_14ComposedLayoutINS4_7SwizzleILi2ELi4ELi3EEENS4_18smem_ptr_flag_bitsILi8EEENSU_INS5_IJNSA_ILi8EEESE_EEENS5_IJSE_SB_EEEEEEEvNS4_8identityES11_S1B_vS1C_EENS_8epilogue10collective18CollectiveEpilogueINS1E_23Sm100TmaWarpSpecializedILi1ELi1ELi32ELb0ELb0EEEJSF_NS5_IJNSU_ISE_SB_EES1J_EEESG_SH_SG_SH_NS1E_6fusion15FusionCallbacksIS1I_NS1L_17LinearCombinationISG_fSG_fLNS_15FloatRoundStyleE2EEESF_S1K_JEEENS4_5SM1004TMEM4LOAD26SM100_TMEM_LOAD_16dp32b32xES11_S1B_NS4_39AutoVectorizingCopyWithAssumedAlignmentILi128EEENS4_14SM90_TMA_STOREES1B_S1W_S1W_EEEvvEEEEvNT_6ParamsE,"a",@progbits
	.sectionflags	@""
	.align	4
.nv.constant0._ZN7cutlass13device_kernelINS_4gemm6kernel13GemmUniversalIN4cute5tupleIJiiiiEEENS1_10collective13CollectiveMmaINS1_35MainloopSm100TmaUmmaWarpSpecializedILi27ELi2ELi4ENS5_IJNS4_1CILi1EEESB_SB_EEEEENS5_IJNSA_ILi64EEESE_SE_EEENS_12float_e5m2_tENS5_IJlSB_lEEESG_SH_NS4_8TiledMMAINS4_8MMA_AtomIJNS4_10MMA_TraitsINS4_19SM100_MMA_F8F6F4_SSEJSG_SG_fSE_SE_NS4_17integral_constantINS4_4UMMA5MajorELSO_0EEESP_NSM_INSN_7ScaleInELSQ_0EEESR_EEEEEENS4_6LayoutISC_NS5_IJNSA_ILi0EEESV_SV_EEEEENS5_IJNS4_10UnderscoreESY_SY_EEEEENS4_13SM90_TMA_LOADENS4_14ComposedLayoutINS4_7SwizzleILi2ELi4ELi3EEENS4_18smem_ptr_flag_bitsILi8EEENSU_INS5_IJNSA_ILi8EEESE_EEENS5_IJSE_SB_EEEEEEEvNS4_8identityES11_S1B_vS1C_EENS_8epilogue10collective18CollectiveEpilogueINS1E_23Sm100TmaWarpSpecializedILi1ELi1ELi32ELb0ELb0EEEJSF_NS5_IJNSU_ISE_SB_EES1J_EEESG_SH_SG_SH_NS1E_6fusion15FusionCallbacksIS1I_NS1L_17LinearCombinationISG_fSG_fLNS_15FloatRoundStyleE2EEESF_S1K_JEEENS4_5SM1004TMEM4LOAD26SM100_TMEM_LOAD_16dp32b32xES11_S1B_NS4_39AutoVectorizingCopyWithAssumedAlignmentILi128EEENS4_14SM90_TMA_STOREES1B_S1W_S1W_EEEvvEEEEvNT_6ParamsE:
	.zero		2944


//--------------------- SYMBOLS --------------------------

	.type		.nv.reservedSmem.offset0,@object
	.size		.nv.reservedSmem.offset0,0x4
	.type		.nv.reservedSmem.cap,@object
	.size		.nv.reservedSmem.cap,0x4
	.type		__assertfail,@function
